	.target	sm_100a

	.elftype	@"ET_EXEC"


//--------------------- .note.nv.tkinfo           --------------------------
	.section	.note.nv.tkinfo,"",@"SHT_NOTE"
	.sectionflags	@"SHF_NOTE_NV_TKINFO"
	.tkinfo
        /*0018*/ 	.word	0x00000002
        /*0030*/ 	.string	""
        /*0030*/ 	.string	"ptxas"
        /*0030*/ 	.string	"Cuda compilation tools, release 13.0, V13.0.88"
        /*0030*/ 	.string	"Build cuda_13.0.r13.0/compiler.36424714_0"
        /*0030*/ 	.string	"-arch sm_100a -m 64 "



//--------------------- .note.nv.cuinfo           --------------------------
	.section	.note.nv.cuinfo,"",@"SHT_NOTE"
	.sectionflags	@"SHF_NOTE_NV_CUINFO"
        /*0018*/ 	.short	0x0002
        /*001a*/ 	.short	0x0064
        /*001c*/ 	.short	0x0082
	.zero		2


//--------------------- .nv.info                  --------------------------
	.section	.nv.info,"",@"SHT_CUDA_INFO"
	.align	4


	//----- nvinfo : EIATTR_REGCOUNT
	.align		4
        /*0000*/ 	.byte	0x04, 0x2f
        /*0002*/ 	.short	(.L_19 - .L_18)
	.align		4
.L_18:
        /*0004*/ 	.word	index@(_ZN7cutlass13device_kernelINS_4gemm6kernel13GemmUniversalIN4cute5tupleIJiiiiEEENS1_10collective13CollectiveMmaINS1_35MainloopSm100TmaUmmaWarpSpecializedILi5ELi2ELi4ENS5_IJNS4_1CILi1EEESB_SB_EEEEENS5_IJNSA_ILi64EEENSA_ILi128EEESF_EEEaNS5_IJlSB_lEEEaSH_NS4_8TiledMMAINS4_8MMA_AtomIJNS4_15SM100_MMA_S8_SSIaaiLi64ELi128ELNS4_4UMMA5MajorE0ELSM_0ELNSL_8SaturateE0EEEEEENS4_6LayoutISC_NS5_IJNSA_ILi0EEESR_SR_EEEEENS5_IJNS4_10UnderscoreESU_SU_EEEEENS4_13SM90_TMA_LOADENS4_14ComposedLayoutINS4_7SwizzleILi3ELi4ELi3EEENS4_18smem_ptr_flag_bitsILi8EEENSQ_INS5_IJNSA_ILi8EEESF_EEENS5_IJSF_SB_EEEEEEEvNS4_8identityESX_S17_vS18_EENS_8epilogue10collective18CollectiveEpilogueINS1A_23Sm100TmaWarpSpecializedILi2ELi2ELi32ELb0ELb0EEEJSG_NS5_IJNSQ_ISE_SB_EES1F_EEEaSH_aSH_NS1A_6fusion15FusionCallbacksIS1E_NS1H_17LinearCombinationIaiaiLNS_15FloatRoundStyleE2EEESG_S1G_JEEENS4_5SM1004TMEM4LOAD26SM100_TMEM_LOAD_16dp32b32xESX_NSY_INSZ_ILi2ELi4ELi3EEES12_NSQ_INS5_IJS13_SE_EEENS5_IJSE_SB_EEEEEEENS4_39AutoVectorizingCopyWithAssumedAlignmentILi128EEENS4_14SM90_TMA_STOREES1V_S1X_S1X_EEEvvEEEEvNT_6ParamsE)
        /*0008*/ 	.word	0x0000007a


	//----- nvinfo : EIATTR_FRAME_SIZE
	.align		4
.L_19:
        /*000c*/ 	.byte	0x04, 0x11
        /*000e*/ 	.short	(.L_21 - .L_20)
	.align		4
.L_20:
        /*0010*/ 	.word	index@($__internal_2_$__cuda_sm10x_tcgen05_guardrail_trap_unallocated_columns_being_dealloced)
        /*0014*/ 	.word	0x00000000


	//----- nvinfo : EIATTR_FRAME_SIZE
	.align		4
.L_21:
        /*0018*/ 	.byte	0x04, 0x11
        /*001a*/ 	.short	(.L_23 - .L_22)
	.align		4
.L_22:
        /*001c*/ 	.word	index@($__internal_1_$__cuda_sm10x_tcgen05_guardrail_trap_phase_invalid_during_alloc)
        /*0020*/ 	.word	0x00000000


	//----- nvinfo : EIATTR_FRAME_SIZE
	.align		4
.L_23:
        /*0024*/ 	.byte	0x04, 0x11
        /*0026*/ 	.short	(.L_25 - .L_24)
	.align		4
.L_24:
        /*0028*/ 	.word	index@($__internal_0_$__cuda_sm10x_tcgen05_guardrail_trap_col_being_dealloced_not_returned_by_alloc)
        /*002c*/ 	.word	0x00000000


	//----- nvinfo : EIATTR_FRAME_SIZE
	.align		4
.L_25:
        /*0030*/ 	.byte	0x04, 0x11
        /*0032*/ 	.short	(.L_27 - .L_26)
	.align		4
.L_26:
        /*0034*/ 	.word	index@(_ZN7cutlass13device_kernelINS_4gemm6kernel13GemmUniversalIN4cute5tupleIJiiiiEEENS1_10collective13CollectiveMmaINS1_35MainloopSm100TmaUmmaWarpSpecializedILi5ELi2ELi4ENS5_IJNS4_1CILi1EEESB_SB_EEEEENS5_IJNSA_ILi64EEENSA_ILi128EEESF_EEEaNS5_IJlSB_lEEEaSH_NS4_8TiledMMAINS4_8MMA_AtomIJNS4_15SM100_MMA_S8_SSIaaiLi64ELi128ELNS4_4UMMA5MajorE0ELSM_0ELNSL_8SaturateE0EEEEEENS4_6LayoutISC_NS5_IJNSA_ILi0EEESR_SR_EEEEENS5_IJNS4_10UnderscoreESU_SU_EEEEENS4_13SM90_TMA_LOADENS4_14ComposedLayoutINS4_7SwizzleILi3ELi4ELi3EEENS4_18smem_ptr_flag_bitsILi8EEENSQ_INS5_IJNSA_ILi8EEESF_EEENS5_IJSF_SB_EEEEEEEvNS4_8identityESX_S17_vS18_EENS_8epilogue10collective18CollectiveEpilogueINS1A_23Sm100TmaWarpSpecializedILi2ELi2ELi32ELb0ELb0EEEJSG_NS5_IJNSQ_ISE_SB_EES1F_EEEaSH_aSH_NS1A_6fusion15FusionCallbacksIS1E_NS1H_17LinearCombinationIaiaiLNS_15FloatRoundStyleE2EEESG_S1G_JEEENS4_5SM1004TMEM4LOAD26SM100_TMEM_LOAD_16dp32b32xESX_NSY_INSZ_ILi2ELi4ELi3EEES12_NSQ_INS5_IJS13_SE_EEENS5_IJSE_SB_EEEEEEENS4_39AutoVectorizingCopyWithAssumedAlignmentILi128EEENS4_14SM90_TMA_STOREES1V_S1X_S1X_EEEvvEEEEvNT_6ParamsE)
        /*0038*/ 	.word	0x00000000


	//----- nvinfo : EIATTR_MIN_STACK_SIZE
	.align		4
.L_27:
        /*003c*/ 	.byte	0x04, 0x12
        /*003e*/ 	.short	(.L_29 - .L_28)
	.align		4
.L_28:
        /*0040*/ 	.word	index@(_ZN7cutlass13device_kernelINS_4gemm6kernel13GemmUniversalIN4cute5tupleIJiiiiEEENS1_10collective13CollectiveMmaINS1_35MainloopSm100TmaUmmaWarpSpecializedILi5ELi2ELi4ENS5_IJNS4_1CILi1EEESB_SB_EEEEENS5_IJNSA_ILi64EEENSA_ILi128EEESF_EEEaNS5_IJlSB_lEEEaSH_NS4_8TiledMMAINS4_8MMA_AtomIJNS4_15SM100_MMA_S8_SSIaaiLi64ELi128ELNS4_4UMMA5MajorE0ELSM_0ELNSL_8SaturateE0EEEEEENS4_6LayoutISC_NS5_IJNSA_ILi0EEESR_SR_EEEEENS5_IJNS4_10UnderscoreESU_SU_EEEEENS4_13SM90_TMA_LOADENS4_14ComposedLayoutINS4_7SwizzleILi3ELi4ELi3EEENS4_18smem_ptr_flag_bitsILi8EEENSQ_INS5_IJNSA_ILi8EEESF_EEENS5_IJSF_SB_EEEEEEEvNS4_8identityESX_S17_vS18_EENS_8epilogue10collective18CollectiveEpilogueINS1A_23Sm100TmaWarpSpecializedILi2ELi2ELi32ELb0ELb0EEEJSG_NS5_IJNSQ_ISE_SB_EES1F_EEEaSH_aSH_NS1A_6fusion15FusionCallbacksIS1E_NS1H_17LinearCombinationIaiaiLNS_15FloatRoundStyleE2EEESG_S1G_JEEENS4_5SM1004TMEM4LOAD26SM100_TMEM_LOAD_16dp32b32xESX_NSY_INSZ_ILi2ELi4ELi3EEES12_NSQ_INS5_IJS13_SE_EEENS5_IJSE_SB_EEEEEEENS4_39AutoVectorizingCopyWithAssumedAlignmentILi128EEENS4_14SM90_TMA_STOREES1V_S1X_S1X_EEEvvEEEEvNT_6ParamsE)
        /*0044*/ 	.word	0x00000000
.L_29:


//--------------------- .nv.compat                --------------------------
	.section	.nv.compat,"",@"SHT_CUDA_COMPAT_INFO"
	.align	4
        /*0000*/ 	.byte	0x02, 0x09, 0x01, 0x00, 0x02, 0x02, 0x03, 0x00, 0x02, 0x05, 0x06, 0x00, 0x03, 0x07, 0x01, 0x01
        /*0010*/ 	.byte	0x02, 0x03, 0x01, 0x00, 0x02, 0x06, 0x01, 0x00, 0x04, 0x0b, 0x08, 0x00, 0x01, 0x00, 0x00, 0x00
        /*0020*/ 	.byte	0x00, 0x00, 0x00, 0x00


//--------------------- .nv.info._ZN7cutlass13device_kernelINS_4gemm6kernel13GemmUniversalIN4cute5tupleIJiiiiEEENS1_10collective13CollectiveMmaINS1_35MainloopSm100TmaUmmaWarpSpecializedILi5ELi2ELi4ENS5_IJNS4_1CILi1EEESB_SB_EEEEENS5_IJNSA_ILi64EEENSA_ILi128EEESF_EEEaNS5_IJlSB_lEEEaSH_NS4_8TiledMMAINS4_8MMA_AtomIJNS4_15SM100_MMA_S8_SSIaaiLi64ELi128ELNS4_4UMMA5MajorE0ELSM_0ELNSL_8SaturateE0EEEEEENS4_6LayoutISC_NS5_IJNSA_ILi0EEESR_SR_EEEEENS5_IJNS4_10UnderscoreESU_SU_EEEEENS4_13SM90_TMA_LOADENS4_14ComposedLayoutINS4_7SwizzleILi3ELi4ELi3EEENS4_18smem_ptr_flag_bitsILi8EEENSQ_INS5_IJNSA_ILi8EEESF_EEENS5_IJSF_SB_EEEEEEEvNS4_8identityESX_S17_vS18_EENS_8epilogue10collective18CollectiveEpilogueINS1A_23Sm100TmaWarpSpecializedILi2ELi2ELi32ELb0ELb0EEEJSG_NS5_IJNSQ_ISE_SB_EES1F_EEEaSH_aSH_NS1A_6fusion15FusionCallbacksIS1E_NS1H_17LinearCombinationIaiaiLNS_15FloatRoundStyleE2EEESG_S1G_JEEENS4_5SM1004TMEM4LOAD26SM100_TMEM_LOAD_16dp32b32xESX_NSY_INSZ_ILi2ELi4ELi3EEES12_NSQ_INS5_IJS13_SE_EEENS5_IJSE_SB_EEEEEEENS4_39AutoVectorizingCopyWithAssumedAlignmentILi128EEENS4_14SM90_TMA_STOREES1V_S1X_S1X_EEEvvEEEEvNT_6ParamsE --------------------------
	.section	.nv.info._ZN7cutlass13device_kernelINS_4gemm6kernel13GemmUniversalIN4cute5tupleIJiiiiEEENS1_10collective13CollectiveMmaINS1_35MainloopSm100TmaUmmaWarpSpecializedILi5ELi2ELi4ENS5_IJNS4_1CILi1EEESB_SB_EEEEENS5_IJNSA_ILi64EEENSA_ILi128EEESF_EEEaNS5_IJlSB_lEEEaSH_NS4_8TiledMMAINS4_8MMA_AtomIJNS4_15SM100_MMA_S8_SSIaaiLi64ELi128ELNS4_4UMMA5MajorE0ELSM_0ELNSL_8SaturateE0EEEEEENS4_6LayoutISC_NS5_IJNSA_ILi0EEESR_SR_EEEEENS5_IJNS4_10UnderscoreESU_SU_EEEEENS4_13SM90_TMA_LOADENS4_14ComposedLayoutINS4_7SwizzleILi3ELi4ELi3EEENS4_18smem_ptr_flag_bitsILi8EEENSQ_INS5_IJNSA_ILi8EEESF_EEENS5_IJSF_SB_EEEEEEEvNS4_8identityESX_S17_vS18_EENS_8epilogue10collective18CollectiveEpilogueINS1A_23Sm100TmaWarpSpecializedILi2ELi2ELi32ELb0ELb0EEEJSG_NS5_IJNSQ_ISE_SB_EES1F_EEEaSH_aSH_NS1A_6fusion15FusionCallbacksIS1E_NS1H_17LinearCombinationIaiaiLNS_15FloatRoundStyleE2EEESG_S1G_JEEENS4_5SM1004TMEM4LOAD26SM100_TMEM_LOAD_16dp32b32xESX_NSY_INSZ_ILi2ELi4ELi3EEES12_NSQ_INS5_IJS13_SE_EEENS5_IJSE_SB_EEEEEEENS4_39AutoVectorizingCopyWithAssumedAlignmentILi128EEENS4_14SM90_TMA_STOREES1V_S1X_S1X_EEEvvEEEEvNT_6ParamsE,"",@"SHT_CUDA_INFO"
	.sectionflags	@""
	.align	4


	//----- nvinfo : EIATTR_CUDA_API_VERSION
	.align		4
        /*0000*/ 	.byte	0x04, 0x37
        /*0002*/ 	.short	(.L_31 - .L_30)
.L_30:
        /*0004*/ 	.word	0x00000082


	//----- nvinfo : EIATTR_KPARAM_INFO
	.align		4
.L_31:
        /*0008*/ 	.byte	0x04, 0x17
        /*000a*/ 	.short	(.L_33 - .L_32)
.L_32:
        /*000c*/ 	.word	0x00000000
        /*0010*/ 	.short	0x0000
        /*0012*/ 	.short	0x0000
        /*0014*/ 	.byte	0x00, 0xf0, 0x01, 0x20


	//----- nvinfo : EIATTR_AT_ENTRY_FRAGMENTS
	.align		4
.L_33:
        /*0018*/ 	.byte	0x04, 0x4f
        /*001a*/ 	.short	(.L_35 - .L_34)


	//   ....[0]....
.L_34:
        /*001c*/ 	.word	0x00000006


	//----- nvinfo : EIATTR_RESERVED_SMEM_USED
	.align		4
.L_35:
        /*0020*/ 	.byte	0x01, 0x41
	.zero		2


	//----- nvinfo : EIATTR_SPARSE_MMA_MASK
	.align		4
        /*0024*/ 	.byte	0x03, 0x50
        /*0026*/ 	.short	0x0000


	//----- nvinfo : EIATTR_TCGEN05_1CTA_USED
	.align		4
        /*0028*/ 	.byte	0x01, 0x51
	.zero		2


	//----- nvinfo : EIATTR_MAXREG_COUNT
	.align		4
        /*002c*/ 	.byte	0x03, 0x1b
        /*002e*/ 	.short	0x00ff


	//----- nvinfo : EIATTR_NUM_BARRIERS
	.align		4
        /*0030*/ 	.byte	0x02, 0x4c
        /*0032*/ 	.byte	0x07
	.zero		1


	//----- nvinfo : EIATTR_EXTERNS
	.align		4
        /*0034*/ 	.byte	0x04, 0x0f
        /*0036*/ 	.short	(.L_37 - .L_36)


	//   ....[0]....
	.align		4
.L_36:
        /*0038*/ 	.word	index@(__assertfail)


	//----- nvinfo : EIATTR_MERCURY_ISA_VERSION
	.align		4
.L_37:
        /*003c*/ 	.byte	0x03, 0x5f
        /*003e*/ 	.short	0x0101


	//----- nvinfo : EIATTR_INT_WARP_WIDE_INSTR_OFFSETS
	.align		4
        /*0040*/ 	.byte	0x04, 0x31
        /*0042*/ 	.short	(.L_39 - .L_38)


	//   ....[0]....
.L_38:
        /*0044*/ 	.word	0x00001dc0


	//   ....[1]....
        /*0048*/ 	.word	0x00003900


	//   ....[2]....
        /*004c*/ 	.word	0x00003920


	//   ....[3]....
        /*0050*/ 	.word	0x00003950


	//   ....[4]....
        /*0054*/ 	.word	0x00004280


	//   ....[5]....
        /*0058*/ 	.word	0x000042f0


	//   ....[6]....
        /*005c*/ 	.word	0x000044d0


	//   ....[7]....
        /*0060*/ 	.word	0x00004630


	//----- nvinfo : EIATTR_COOP_GROUP_MASK_REGIDS
	.align		4
.L_39:
        /*0064*/ 	.byte	0x04, 0x29
        /*0066*/ 	.short	(.L_41 - .L_40)


	//   ....[0]....
.L_40:
        /*0068*/ 	.word	0xffffffff


	//   ....[1]....
        /*006c*/ 	.word	0xffffffff


	//   ....[2]....
        /*0070*/ 	.word	0xffffffff


	//   ....[3]....
        /*0074*/ 	.word	0xffffffff


	//   ....[4]....
        /*0078*/ 	.word	0xffffffff


	//   ....[5]....
        /*007c*/ 	.word	0xffffffff


	//   ....[6]....
        /*0080*/ 	.word	0xffffffff


	//   ....[7]....
        /*0084*/ 	.word	0xffffffff


	//   ....[8]....
        /*0088*/ 	.word	0xffffffff


	//   ....[9]....
        /*008c*/ 	.word	0xffffffff


	//   ....[10]....
        /*0090*/ 	.word	0xffffffff


	//   ....[11]....
        /*0094*/ 	.word	0xffffffff


	//   ....[12]....
        /*0098*/ 	.word	0xffffffff


	//----- nvinfo : EIATTR_COOP_GROUP_INSTR_OFFSETS
	.align		4
.L_41:
        /*009c*/ 	.byte	0x04, 0x28
        /*009e*/ 	.short	(.L_43 - .L_42)


	//   ....[0]....
.L_42:
        /*00a0*/ 	.word	0x00000090


	//   ....[1]....
        /*00a4*/ 	.word	0x000004d0


	//   ....[2]....
        /*00a8*/ 	.word	0x00000660


	//   ....[3]....
        /*00ac*/ 	.word	0x000007c0


	//   ....[4]....
        /*00b0*/ 	.word	0x000008c0


	//   ....[5]....
        /*00b4*/ 	.word	0x00000a30


	//   ....[6]....
        /*00b8*/ 	.word	0x00000bd0


	//   ....[7]....
        /*00bc*/ 	.word	0x00001ca0


	//   ....[8]....
        /*00c0*/ 	.word	0x00002b10


	//   ....[9]....
        /*00c4*/ 	.word	0x00002d20


	//   ....[10]....
        /*00c8*/ 	.word	0x00002d50


	//   ....[11]....
        /*00cc*/ 	.word	0x000037e0


	//   ....[12]....
        /*00d0*/ 	.word	0x00003a10


	//----- nvinfo : EIATTR_VRC_CTA_INIT_COUNT
	.align		4
.L_43:
        /*00d4*/ 	.byte	0x02, 0x4a
        /*00d6*/ 	.byte	0x80
	.zero		1


	//----- nvinfo : EIATTR_SYSCALL_OFFSETS
	.align		4
        /*00d8*/ 	.byte	0x04, 0x46
        /*00da*/ 	.short	(.L_45 - .L_44)


	//   ....[0]....
.L_44:
        /*00dc*/ 	.word	0x00005080


	//   ....[1]....
        /*00e0*/ 	.word	0x000051c0


	//   ....[2]....
        /*00e4*/ 	.word	0x000059c0


	//   ....[3]....
        /*00e8*/ 	.word	0x00006760


	//----- nvinfo : EIATTR_MBARRIER_INSTR_OFFSETS
	.align		4
.L_45:
        /*00ec*/ 	.byte	0x04, 0x39
        /*00ee*/ 	.short	(.L_47 - .L_46)


	//   ....[0]....
.L_46:
        /*00f0*/ 	.word	0x000005b0
        /*00f4*/ 	.word	0x000000ff
        /*00f8*/ 	.word	0x00000000
        /*00fc*/ 	.short	0x0100
        /*00fe*/ 	.byte	0x05
	.zero		1


	//   ....[1]....
        /*0100*/ 	.word	0x000005c0
        /*0104*/ 	.word	0x000000ff
        /*0108*/ 	.word	0x00000028
        /*010c*/ 	.short	0x0100
        /*010e*/ 	.byte	0x05
	.zero		1


	//   ....[2]....
        /*0110*/ 	.word	0x000005d0
        /*0114*/ 	.word	0x000000ff
        /*0118*/ 	.word	0x00000008
        /*011c*/ 	.short	0x0100
        /*011e*/ 	.byte	0x05
	.zero		1


	//   ....[3]....
        /*0120*/ 	.word	0x000005e0
        /*0124*/ 	.word	0x000000ff
        /*0128*/ 	.word	0x00000030
        /*012c*/ 	.short	0x0100
        /*012e*/ 	.byte	0x05
	.zero		1


	//   ....[4]....
        /*0130*/ 	.word	0x000005f0
        /*0134*/ 	.word	0x000000ff
        /*0138*/ 	.word	0x00000010
        /*013c*/ 	.short	0x0100
        /*013e*/ 	.byte	0x05
	.zero		1


	//   ....[5]....
        /*0140*/ 	.word	0x00000600
        /*0144*/ 	.word	0x000000ff
        /*0148*/ 	.word	0x00000038
        /*014c*/ 	.short	0x0100
        /*014e*/ 	.byte	0x05
	.zero		1


	//   ....[6]....
        /*0150*/ 	.word	0x00000610
        /*0154*/ 	.word	0x000000ff
        /*0158*/ 	.word	0x00000018
        /*015c*/ 	.short	0x0100
        /*015e*/ 	.byte	0x05
	.zero		1


	//   ....[7]....
        /*0160*/ 	.word	0x00000620
        /*0164*/ 	.word	0x000000ff
        /*0168*/ 	.word	0x00000040
        /*016c*/ 	.short	0x0100
        /*016e*/ 	.byte	0x05
	.zero		1


	//   ....[8]....
        /*0170*/ 	.word	0x00000630
        /*0174*/ 	.word	0x000000ff
        /*0178*/ 	.word	0x00000020
        /*017c*/ 	.short	0x0100
        /*017e*/ 	.byte	0x05
	.zero		1


	//   ....[9]....
        /*0180*/ 	.word	0x00000640
        /*0184*/ 	.word	0x000000ff
        /*0188*/ 	.word	0x00000048
        /*018c*/ 	.short	0x0100
        /*018e*/ 	.byte	0x05
	.zero		1


	//   ....[10]....
        /*0190*/ 	.word	0x00000770
        /*0194*/ 	.word	0x000000ff
        /*0198*/ 	.word	0x00000050
        /*019c*/ 	.short	0x0100
        /*019e*/ 	.byte	0x07
	.zero		1


	//   ....[11]....
        /*01a0*/ 	.word	0x00000780
        /*01a4*/ 	.word	0x000000ff
        /*01a8*/ 	.word	0x00000060
        /*01ac*/ 	.short	0x0100
        /*01ae*/ 	.byte	0x07
	.zero		1


	//   ....[12]....
        /*01b0*/ 	.word	0x00000790
        /*01b4*/ 	.word	0x000000ff
        /*01b8*/ 	.word	0x00000058
        /*01bc*/ 	.short	0x0100
        /*01be*/ 	.byte	0x07
	.zero		1


	//   ....[13]....
        /*01c0*/ 	.word	0x000007a0
        /*01c4*/ 	.word	0x000000ff
        /*01c8*/ 	.word	0x00000068
        /*01cc*/ 	.short	0x0100
        /*01ce*/ 	.byte	0x07
	.zero		1


	//   ....[14]....
        /*01d0*/ 	.word	0x00000890
        /*01d4*/ 	.word	0x000000ff
        /*01d8*/ 	.word	0x00000070
        /*01dc*/ 	.short	0x0100
        /*01de*/ 	.byte	0x05
	.zero		1


	//   ....[15]....
        /*01e0*/ 	.word	0x000008a0
        /*01e4*/ 	.word	0x000000ff
        /*01e8*/ 	.word	0x00000078
        /*01ec*/ 	.short	0x0100
        /*01ee*/ 	.byte	0x05
	.zero		1


	//   ....[16]....
        /*01f0*/ 	.word	0x000009e0
        /*01f4*/ 	.word	0x000000ff
        /*01f8*/ 	.word	0x00000080
        /*01fc*/ 	.short	0x0100
        /*01fe*/ 	.byte	0x05
	.zero		1


	//   ....[17]....
        /*0200*/ 	.word	0x000009f0
        /*0204*/ 	.word	0x000000ff
        /*0208*/ 	.word	0x00000090
        /*020c*/ 	.short	0x0100
        /*020e*/ 	.byte	0x05
	.zero		1


	//   ....[18]....
        /*0210*/ 	.word	0x00000a00
        /*0214*/ 	.word	0x000000ff
        /*0218*/ 	.word	0x00000088
        /*021c*/ 	.short	0x0100
        /*021e*/ 	.byte	0x05
	.zero		1


	//   ....[19]....
        /*0220*/ 	.word	0x00000a10
        /*0224*/ 	.word	0x000000ff
        /*0228*/ 	.word	0x00000098
        /*022c*/ 	.short	0x0100
        /*022e*/ 	.byte	0x05
	.zero		1


	//   ....[20]....
        /*0230*/ 	.word	0x00000b40
        /*0234*/ 	.word	0x000000ff
        /*0238*/ 	.word	0x000000a0
        /*023c*/ 	.short	0x0100
        /*023e*/ 	.byte	0x07
	.zero		1


	//   ....[21]....
        /*0240*/ 	.word	0x00000b50
        /*0244*/ 	.word	0x000000ff
        /*0248*/ 	.word	0x000000c0
        /*024c*/ 	.short	0x0100
        /*024e*/ 	.byte	0x07
	.zero		1


	//   ....[22]....
        /*0250*/ 	.word	0x00000b60
        /*0254*/ 	.word	0x000000ff
        /*0258*/ 	.word	0x000000a8
        /*025c*/ 	.short	0x0100
        /*025e*/ 	.byte	0x07
	.zero		1


	//   ....[23]....
        /*0260*/ 	.word	0x00000b70
        /*0264*/ 	.word	0x000000ff
        /*0268*/ 	.word	0x000000c8
        /*026c*/ 	.short	0x0100
        /*026e*/ 	.byte	0x07
	.zero		1


	//   ....[24]....
        /*0270*/ 	.word	0x00000b80
        /*0274*/ 	.word	0x000000ff
        /*0278*/ 	.word	0x000000b0
        /*027c*/ 	.short	0x0100
        /*027e*/ 	.byte	0x07
	.zero		1


	//   ....[25]....
        /*0280*/ 	.word	0x00000b90
        /*0284*/ 	.word	0x000000ff
        /*0288*/ 	.word	0x000000d0
        /*028c*/ 	.short	0x0100
        /*028e*/ 	.byte	0x07
	.zero		1


	//   ....[26]....
        /*0290*/ 	.word	0x00000ba0
        /*0294*/ 	.word	0x000000ff
        /*0298*/ 	.word	0x000000b8
        /*029c*/ 	.short	0x0100
        /*029e*/ 	.byte	0x07
	.zero		1


	//   ....[27]....
        /*02a0*/ 	.word	0x00000bb0
        /*02a4*/ 	.word	0x000000ff
        /*02a8*/ 	.word	0x000000d8
        /*02ac*/ 	.short	0x0100
        /*02ae*/ 	.byte	0x07
	.zero		1


	//   ....[28]....
        /*02b0*/ 	.word	0x00000ca0
        /*02b4*/ 	.word	0x000000ff
        /*02b8*/ 	.word	0x000000e0
        /*02bc*/ 	.short	0x0100
        /*02be*/ 	.byte	0x05
	.zero		1


	//   ....[29]....
        /*02c0*/ 	.word	0x00000cb0
        /*02c4*/ 	.word	0x000000ff
        /*02c8*/ 	.word	0x000000f0
        /*02cc*/ 	.short	0x0100
        /*02ce*/ 	.byte	0x05
	.zero		1


	//   ....[30]....
        /*02d0*/ 	.word	0x00000cc0
        /*02d4*/ 	.word	0x000000ff
        /*02d8*/ 	.word	0x000000e8
        /*02dc*/ 	.short	0x0100
        /*02de*/ 	.byte	0x05
	.zero		1


	//   ....[31]....
        /*02e0*/ 	.word	0x00000cd0
        /*02e4*/ 	.word	0x000000ff
        /*02e8*/ 	.word	0x000000f8
        /*02ec*/ 	.short	0x0100
        /*02ee*/ 	.byte	0x05
	.zero		1


	//   ....[32]....
        /*02f0*/ 	.word	0x000015a0
        /*02f4*/ 	.word	0x00000003
        /*02f8*/ 	.word	0x000000f0
        /*02fc*/ 	.short	0x010a
        /*02fe*/ 	.byte	0xff
	.zero		1


	//   ....[33]....
        /*0300*/ 	.word	0x000015d0
        /*0304*/ 	.word	0x00000003
        /*0308*/ 	.word	0x000000e0
        /*030c*/ 	.short	0x0101
        /*030e*/ 	.byte	0xff
	.zero		1


	//   ....[34]....
        /*0310*/ 	.word	0x000016a0
        /*0314*/ 	.word	0x000000ff
        /*0318*/ 	.word	0x00000028
        /*031c*/ 	.short	0x010a
        /*031e*/ 	.byte	0x08
	.zero		1


	//   ....[35]....
        /*0320*/ 	.word	0x00001740
        /*0324*/ 	.word	0x000000ff
        /*0328*/ 	.word	0x00000028
        /*032c*/ 	.short	0x010a
        /*032e*/ 	.byte	0x21
	.zero		1


	//   ....[36]....
        /*0330*/ 	.word	0x00001890
        /*0334*/ 	.word	0x000000ff
        /*0338*/ 	.word	0x00000028
        /*033c*/ 	.short	0x010a
        /*033e*/ 	.byte	0x08
	.zero		1


	//   ....[37]....
        /*0340*/ 	.word	0x000019a0
        /*0344*/ 	.word	0x000000ff
        /*0348*/ 	.word	0x00000078
        /*034c*/ 	.short	0x0101
        /*034e*/ 	.byte	0x04
	.zero		1


	//   ....[38]....
        /*0350*/ 	.word	0x000019c0
        /*0354*/ 	.word	0x000000ff
        /*0358*/ 	.word	0x00000028
        /*035c*/ 	.short	0x010a
        /*035e*/ 	.byte	0x08
	.zero		1


	//   ....[39]....
        /*0360*/ 	.word	0x00001a40
        /*0364*/ 	.word	0x000000ff
        /*0368*/ 	.word	0x00000028
        /*036c*/ 	.short	0x010a
        /*036e*/ 	.byte	0x11
	.zero		1


	//   ....[40]....
        /*0370*/ 	.word	0x00001b90
        /*0374*/ 	.word	0x000000ff
        /*0378*/ 	.word	0x00000028
        /*037c*/ 	.short	0x010a
        /*037e*/ 	.byte	0x08
	.zero		1


	//   ....[41]....
        /*0380*/ 	.word	0x00001cd0
        /*0384*/ 	.word	0x00000002
        /*0388*/ 	.word	0x00000080
        /*038c*/ 	.short	0x010a
        /*038e*/ 	.byte	0xff
	.zero		1


	//   ....[42]....
        /*0390*/ 	.word	0x00001d90
        /*0394*/ 	.word	0x00000002
        /*0398*/ 	.word	0x00000000
        /*039c*/ 	.short	0x0101
        /*039e*/ 	.byte	0xff
	.zero		1


	//   ....[43]....
        /*03a0*/ 	.word	0x000022f0
        /*03a4*/ 	.word	0x000000ff
        /*03a8*/ 	.word	0x00000000
        /*03ac*/ 	.short	0x010a
        /*03ae*/ 	.byte	0x05
	.zero		1


	//   ....[44]....
        /*03b0*/ 	.word	0x00002380
        /*03b4*/ 	.word	0x000000ff
        /*03b8*/ 	.word	0x00000000
        /*03bc*/ 	.short	0x010a
        /*03be*/ 	.byte	0x05
	.zero		1


	//   ....[45]....
        /*03c0*/ 	.word	0x00002410
        /*03c4*/ 	.word	0x000000ff
        /*03c8*/ 	.word	0x00000000
        /*03cc*/ 	.short	0x010a
        /*03ce*/ 	.byte	0x05
	.zero		1


	//   ....[46]....
        /*03d0*/ 	.word	0x000024a0
        /*03d4*/ 	.word	0x000000ff
        /*03d8*/ 	.word	0x00000000
        /*03dc*/ 	.short	0x010a
        /*03de*/ 	.byte	0x05
	.zero		1


	//   ....[47]....
        /*03e0*/ 	.word	0x00002540
        /*03e4*/ 	.word	0x00000000
        /*03e8*/ 	.word	0x00000000
        /*03ec*/ 	.short	0x010a
        /*03ee*/ 	.byte	0xff
	.zero		1


	//   ....[48]....
        /*03f0*/ 	.word	0x00002660
        /*03f4*/ 	.word	0x00000000
        /*03f8*/ 	.word	0x000000e0
        /*03fc*/ 	.short	0x010a
        /*03fe*/ 	.byte	0xff
	.zero		1


	//   ....[49]....
        /*0400*/ 	.word	0x000026c0
        /*0404*/ 	.word	0x00000004
        /*0408*/ 	.word	0x00000000
        /*040c*/ 	.short	0x0101
        /*040e*/ 	.byte	0xff
	.zero		1


	//   ....[50]....
        /*0410*/ 	.word	0x000026e0
        /*0414*/ 	.word	0x000000ff
        /*0418*/ 	.word	0x00000090
        /*041c*/ 	.short	0x010a
        /*041e*/ 	.byte	0x05
	.zero		1


	//   ....[51]....
        /*0420*/ 	.word	0x00002800
        /*0424*/ 	.word	0x00000000
        /*0428*/ 	.word	0x00000080
        /*042c*/ 	.short	0x010a
        /*042e*/ 	.byte	0xff
	.zero		1


	//   ....[52]....
        /*0430*/ 	.word	0x00002910
        /*0434*/ 	.word	0x00000000
        /*0438*/ 	.word	0x00000000
        /*043c*/ 	.short	0x0101
        /*043e*/ 	.byte	0xff
	.zero		1


	//   ....[53]....
        /*0440*/ 	.word	0x000029a0
        /*0444*/ 	.word	0x000000ff
        /*0448*/ 	.word	0x00000090
        /*044c*/ 	.short	0x0106
        /*044e*/ 	.byte	0x05
	.zero		1


	//   ....[54]....
        /*0450*/ 	.word	0x000029c0
        /*0454*/ 	.word	0x000000ff
        /*0458*/ 	.word	0x00000090
        /*045c*/ 	.short	0x010a
        /*045e*/ 	.byte	0x05
	.zero		1


	//   ....[55]....
        /*0460*/ 	.word	0x00002a50
        /*0464*/ 	.word	0x000000ff
        /*0468*/ 	.word	0x00000090
        /*046c*/ 	.short	0x0106
        /*046e*/ 	.byte	0x04
	.zero		1


	//   ....[56]....
        /*0470*/ 	.word	0x00002a90
        /*0474*/ 	.word	0x00000000
        /*0478*/ 	.word	0x00000090
        /*047c*/ 	.short	0x010a
        /*047e*/ 	.byte	0xff
	.zero		1


	//   ....[57]....
        /*0480*/ 	.word	0x00002fd0
        /*0484*/ 	.word	0x00000000
        /*0488*/ 	.word	0x00000080
        /*048c*/ 	.short	0x010a
        /*048e*/ 	.byte	0xff
	.zero		1


	//   ....[58]....
        /*0490*/ 	.word	0x000030d0
        /*0494*/ 	.word	0x00000003
        /*0498*/ 	.word	0x00000000
        /*049c*/ 	.short	0x0101
        /*049e*/ 	.byte	0xff
	.zero		1


	//   ....[59]....
        /*04a0*/ 	.word	0x000030e0
        /*04a4*/ 	.word	0x000000ff
        /*04a8*/ 	.word	0x00000000
        /*04ac*/ 	.short	0x010a
        /*04ae*/ 	.byte	0x06
	.zero		1


	//   ....[60]....
        /*04b0*/ 	.word	0x00003160
        /*04b4*/ 	.word	0x000000ff
        /*04b8*/ 	.word	0x000000c0
        /*04bc*/ 	.short	0x010a
        /*04be*/ 	.byte	0x07
	.zero		1


	//   ....[61]....
        /*04c0*/ 	.word	0x00003240
        /*04c4*/ 	.word	0x000000ff
        /*04c8*/ 	.word	0x00000000
        /*04cc*/ 	.short	0x010a
        /*04ce*/ 	.byte	0x06
	.zero		1


	//   ....[62]....
        /*04d0*/ 	.word	0x00003370
        /*04d4*/ 	.word	0x000000ff
        /*04d8*/ 	.word	0x00000000
        /*04dc*/ 	.short	0x010a
        /*04de*/ 	.byte	0x1a
	.zero		1


	//   ....[63]....
        /*04e0*/ 	.word	0x00003610
        /*04e4*/ 	.word	0x000000ff
        /*04e8*/ 	.word	0x00000000
        /*04ec*/ 	.short	0x010a
        /*04ee*/ 	.byte	0x06
	.zero		1


	//   ....[64]....
        /*04f0*/ 	.word	0x000036a0
        /*04f4*/ 	.word	0x000000ff
        /*04f8*/ 	.word	0x00000000
        /*04fc*/ 	.short	0x010a
        /*04fe*/ 	.byte	0x06
	.zero		1


	//   ....[65]....
        /*0500*/ 	.word	0x00003730
        /*0504*/ 	.word	0x000000ff
        /*0508*/ 	.word	0x00000000
        /*050c*/ 	.short	0x010a
        /*050e*/ 	.byte	0x06
	.zero		1


	//   ....[66]....
        /*0510*/ 	.word	0x000037c0
        /*0514*/ 	.word	0x000000ff
        /*0518*/ 	.word	0x00000000
        /*051c*/ 	.short	0x010a
        /*051e*/ 	.byte	0x07
	.zero		1


	//   ....[67]....
        /*0520*/ 	.word	0x00003c20
        /*0524*/ 	.word	0x00000000
        /*0528*/ 	.word	0x00000080
        /*052c*/ 	.short	0x010a
        /*052e*/ 	.byte	0xff
	.zero		1


	//   ....[68]....
        /*0530*/ 	.word	0x00003ce0
        /*0534*/ 	.word	0x00000000
        /*0538*/ 	.word	0x00000000
        /*053c*/ 	.short	0x0101
        /*053e*/ 	.byte	0xff
	.zero		1


	//   ....[69]....
        /*0540*/ 	.word	0x00004000
        /*0544*/ 	.word	0x000000ff
        /*0548*/ 	.word	0x00000078
        /*054c*/ 	.short	0x010a
        /*054e*/ 	.byte	0x07
	.zero		1


	//   ....[70]....
        /*0550*/ 	.word	0x000041f0
        /*0554*/ 	.word	0x000000ff
        /*0558*/ 	.word	0x00000060
        /*055c*/ 	.short	0x010a
        /*055e*/ 	.byte	0x07
	.zero		1


	//   ....[71]....
        /*0560*/ 	.word	0x000043c0
        /*0564*/ 	.word	0x000000ff
        /*0568*/ 	.word	0x00000050
        /*056c*/ 	.short	0x010b
        /*056e*/ 	.byte	0x07
	.zero		1


	//   ....[72]....
        /*0570*/ 	.word	0x00004430
        /*0574*/ 	.word	0x000000ff
        /*0578*/ 	.word	0x00000000
        /*057c*/ 	.short	0x0101
        /*057e*/ 	.byte	0x08
	.zero		1


	//   ....[73]....
        /*0580*/ 	.word	0x00004460
        /*0584*/ 	.word	0x000000ff
        /*0588*/ 	.word	0x00000068
        /*058c*/ 	.short	0x010a
        /*058e*/ 	.byte	0x07
	.zero		1


	//   ....[74]....
        /*0590*/ 	.word	0x00004670
        /*0594*/ 	.word	0x000000ff
        /*0598*/ 	.word	0x00000058
        /*059c*/ 	.short	0x010b
        /*059e*/ 	.byte	0x07
	.zero		1


	//   ....[75]....
        /*05a0*/ 	.word	0x00004690
        /*05a4*/ 	.word	0x000000ff
        /*05a8*/ 	.word	0x00000000
        /*05ac*/ 	.short	0x0101
        /*05ae*/ 	.byte	0x0d
	.zero		1


	//   ....[76]....
        /*05b0*/ 	.word	0x000046c0
        /*05b4*/ 	.word	0x000000ff
        /*05b8*/ 	.word	0x00000060
        /*05bc*/ 	.short	0x010a
        /*05be*/ 	.byte	0x07
	.zero		1


	//   ....[77]....
        /*05c0*/ 	.word	0x00004700
        /*05c4*/ 	.word	0x00000000
        /*05c8*/ 	.word	0x00000068
        /*05cc*/ 	.short	0x010a
        /*05ce*/ 	.byte	0xff
	.zero		1


	//   ....[78]....
        /*05d0*/ 	.word	0x00004a50
        /*05d4*/ 	.word	0x00000000
        /*05d8*/ 	.word	0x00000080
        /*05dc*/ 	.short	0x010a
        /*05de*/ 	.byte	0xff
	.zero		1


	//   ....[79]....
        /*05e0*/ 	.word	0x00004b60
        /*05e4*/ 	.word	0x00000000
        /*05e8*/ 	.word	0x00000000
        /*05ec*/ 	.short	0x0101
        /*05ee*/ 	.byte	0xff
	.zero		1


	//   ....[80]....
        /*05f0*/ 	.word	0x000055b0
        /*05f4*/ 	.word	0x00000000
        /*05f8*/ 	.word	0x00000050
        /*05fc*/ 	.short	0x010a
        /*05fe*/ 	.byte	0xff
	.zero		1


	//   ....[81]....
        /*0600*/ 	.word	0x00005620
        /*0604*/ 	.word	0x0000006c
        /*0608*/ 	.word	0x000000a0
        /*060c*/ 	.short	0x010a
        /*060e*/ 	.byte	0xff
	.zero		1


	//   ....[82]....
        /*0610*/ 	.word	0x00005700
        /*0614*/ 	.word	0x00000000
        /*0618*/ 	.word	0x00000050
        /*061c*/ 	.short	0x010a
        /*061e*/ 	.byte	0xff
	.zero		1


	//   ....[83]....
        /*0620*/ 	.word	0x00005820
        /*0624*/ 	.word	0x00000000
        /*0628*/ 	.word	0x00000000
        /*062c*/ 	.short	0x0101
        /*062e*/ 	.byte	0xff
	.zero		1


	//   ....[84]....
        /*0630*/ 	.word	0x000058a0
        /*0634*/ 	.word	0x0000006c
        /*0638*/ 	.word	0x000000a0
        /*063c*/ 	.short	0x010a
        /*063e*/ 	.byte	0xff
	.zero		1


	//   ....[85]....
        /*0640*/ 	.word	0x00006410
        /*0644*/ 	.word	0x0000004b
        /*0648*/ 	.word	0x00000050
        /*064c*/ 	.short	0x010a
        /*064e*/ 	.byte	0xff
	.zero		1


	//   ....[86]....
        /*0650*/ 	.word	0x000064c0
        /*0654*/ 	.word	0x0000004b
        /*0658*/ 	.word	0x00000050
        /*065c*/ 	.short	0x010a
        /*065e*/ 	.byte	0xff
	.zero		1


	//   ....[87]....
        /*0660*/ 	.word	0x000065e0
        /*0664*/ 	.word	0x00000000
        /*0668*/ 	.word	0x00000000
        /*066c*/ 	.short	0x0101
        /*066e*/ 	.byte	0xff
	.zero		1


	//   ....[88]....
        /*0670*/ 	.word	0x00006990
        /*0674*/ 	.word	0x000000ff
        /*0678*/ 	.word	0x00000000
        /*067c*/ 	.short	0x0101
        /*067e*/ 	.byte	0x05
	.zero		1


	//   ....[89]....
        /*0680*/ 	.word	0x000072d0
        /*0684*/ 	.word	0x00000003
        /*0688*/ 	.word	0x000000f0
        /*068c*/ 	.short	0x010a
        /*068e*/ 	.byte	0xff
	.zero		1


	//   ....[90]....
        /*0690*/ 	.word	0x00007330
        /*0694*/ 	.word	0x00000002
        /*0698*/ 	.word	0x00000028
        /*069c*/ 	.short	0x010a
        /*069e*/ 	.byte	0xff
	.zero		1


	//   ....[91]....
        /*06a0*/ 	.word	0x00007390
        /*06a4*/ 	.word	0x00000002
        /*06a8*/ 	.word	0x00000028
        /*06ac*/ 	.short	0x010a
        /*06ae*/ 	.byte	0xff
	.zero		1


	//   ....[92]....
        /*06b0*/ 	.word	0x000073e0
        /*06b4*/ 	.word	0x00000002
        /*06b8*/ 	.word	0x00000080
        /*06bc*/ 	.short	0x010a
        /*06be*/ 	.byte	0xff
	.zero		1


	//   ....[93]....
        /*06c0*/ 	.word	0x00007440
        /*06c4*/ 	.word	0x00000000
        /*06c8*/ 	.word	0x00000000
        /*06cc*/ 	.short	0x010a
        /*06ce*/ 	.byte	0xff
	.zero		1


	//   ....[94]....
        /*06d0*/ 	.word	0x000074a0
        /*06d4*/ 	.word	0x00000000
        /*06d8*/ 	.word	0x00000000
        /*06dc*/ 	.short	0x010a
        /*06de*/ 	.byte	0xff
	.zero		1


	//   ....[95]....
        /*06e0*/ 	.word	0x00007500
        /*06e4*/ 	.word	0x00000000
        /*06e8*/ 	.word	0x00000000
        /*06ec*/ 	.short	0x010a
        /*06ee*/ 	.byte	0xff
	.zero		1


	//   ....[96]....
        /*06f0*/ 	.word	0x00007560
        /*06f4*/ 	.word	0x00000000
        /*06f8*/ 	.word	0x00000000
        /*06fc*/ 	.short	0x010a
        /*06fe*/ 	.byte	0xff
	.zero		1


	//   ....[97]....
        /*0700*/ 	.word	0x000075b0
        /*0704*/ 	.word	0x00000000
        /*0708*/ 	.word	0x000000e0
        /*070c*/ 	.short	0x010a
        /*070e*/ 	.byte	0xff
	.zero		1


	//   ....[98]....
        /*0710*/ 	.word	0x00007610
        /*0714*/ 	.word	0x00000000
        /*0718*/ 	.word	0x00000090
        /*071c*/ 	.short	0x010a
        /*071e*/ 	.byte	0xff
	.zero		1


	//   ....[99]....
        /*0720*/ 	.word	0x00007660
        /*0724*/ 	.word	0x00000000
        /*0728*/ 	.word	0x00000080
        /*072c*/ 	.short	0x010a
        /*072e*/ 	.byte	0xff
	.zero		1


	//   ....[100]....
        /*0730*/ 	.word	0x000076c0
        /*0734*/ 	.word	0x00000000
        /*0738*/ 	.word	0x00000090
        /*073c*/ 	.short	0x010a
        /*073e*/ 	.byte	0xff
	.zero		1


	//   ....[101]....
        /*0740*/ 	.word	0x00007710
        /*0744*/ 	.word	0x00000000
        /*0748*/ 	.word	0x00000080
        /*074c*/ 	.short	0x010a
        /*074e*/ 	.byte	0xff
	.zero		1


	//   ....[102]....
        /*0750*/ 	.word	0x00007770
        /*0754*/ 	.word	0x00000003
        /*0758*/ 	.word	0x000000c0
        /*075c*/ 	.short	0x010a
        /*075e*/ 	.byte	0xff
	.zero		1


	//   ....[103]....
        /*0760*/ 	.word	0x000077d0
        /*0764*/ 	.word	0x00000000
        /*0768*/ 	.word	0x00000000
        /*076c*/ 	.short	0x010a
        /*076e*/ 	.byte	0xff
	.zero		1


	//   ....[104]....
        /*0770*/ 	.word	0x00007830
        /*0774*/ 	.word	0x00000000
        /*0778*/ 	.word	0x00000000
        /*077c*/ 	.short	0x010a
        /*077e*/ 	.byte	0xff
	.zero		1


	//   ....[105]....
        /*0780*/ 	.word	0x00007890
        /*0784*/ 	.word	0x00000000
        /*0788*/ 	.word	0x00000000
        /*078c*/ 	.short	0x010a
        /*078e*/ 	.byte	0xff
	.zero		1


	//   ....[106]....
        /*0790*/ 	.word	0x000078f0
        /*0794*/ 	.word	0x00000000
        /*0798*/ 	.word	0x00000000
        /*079c*/ 	.short	0x010a
        /*079e*/ 	.byte	0xff
	.zero		1


	//   ....[107]....
        /*07a0*/ 	.word	0x00007950
        /*07a4*/ 	.word	0x00000000
        /*07a8*/ 	.word	0x00000000
        /*07ac*/ 	.short	0x010a
        /*07ae*/ 	.byte	0xff
	.zero		1


	//   ....[108]....
        /*07b0*/ 	.word	0x000079a0
        /*07b4*/ 	.word	0x00000000
        /*07b8*/ 	.word	0x00000080
        /*07bc*/ 	.short	0x010a
        /*07be*/ 	.byte	0xff
	.zero		1


	//   ....[109]....
        /*07c0*/ 	.word	0x00007a00
        /*07c4*/ 	.word	0x00000000
        /*07c8*/ 	.word	0x00000078
        /*07cc*/ 	.short	0x010a
        /*07ce*/ 	.byte	0xff
	.zero		1


	//   ....[110]....
        /*07d0*/ 	.word	0x00007a60
        /*07d4*/ 	.word	0x00000003
        /*07d8*/ 	.word	0x00000060
        /*07dc*/ 	.short	0x010a
        /*07de*/ 	.byte	0xff
	.zero		1


	//   ....[111]....
        /*07e0*/ 	.word	0x00007ac0
        /*07e4*/ 	.word	0x00000003
        /*07e8*/ 	.word	0x00000068
        /*07ec*/ 	.short	0x010a
        /*07ee*/ 	.byte	0xff
	.zero		1


	//   ....[112]....
        /*07f0*/ 	.word	0x00007b20
        /*07f4*/ 	.word	0x00000000
        /*07f8*/ 	.word	0x00000060
        /*07fc*/ 	.short	0x010a
        /*07fe*/ 	.byte	0xff
	.zero		1


	//   ....[113]....
        /*0800*/ 	.word	0x00007b70
        /*0804*/ 	.word	0x00000000
        /*0808*/ 	.word	0x00000080
        /*080c*/ 	.short	0x010a
        /*080e*/ 	.byte	0xff
	.zero		1


	//   ....[114]....
        /*0810*/ 	.word	0x00007bc0
        /*0814*/ 	.word	0x00000000
        /*0818*/ 	.word	0x00000050
        /*081c*/ 	.short	0x010a
        /*081e*/ 	.byte	0xff
	.zero		1


	//   ....[115]....
        /*0820*/ 	.word	0x00007c10
        /*0824*/ 	.word	0x0000006c
        /*0828*/ 	.word	0x000000a0
        /*082c*/ 	.short	0x010a
        /*082e*/ 	.byte	0xff
	.zero		1


	//   ....[116]....
        /*0830*/ 	.word	0x00007c60
        /*0834*/ 	.word	0x0000004b
        /*0838*/ 	.word	0x00000050
        /*083c*/ 	.short	0x010a
        /*083e*/ 	.byte	0xff
	.zero		1


	//----- nvinfo : EIATTR_NUM_MBARRIERS
	.align		4
.L_47:
        /*0840*/ 	.byte	0x03, 0x38
        /*0842*/ 	.short	0x0020


	//----- nvinfo : EIATTR_EXIT_INSTR_OFFSETS
	.align		4
        /*0844*/ 	.byte	0x04, 0x1c
        /*0846*/ 	.short	(.L_49 - .L_48)


	//   ....[0]....
.L_48:
        /*0848*/ 	.word	0x00002570


	//   ....[1]....
        /*084c*/ 	.word	0x00002a60


	//   ....[2]....
        /*0850*/ 	.word	0x00002ac0


	//   ....[3]....
        /*0854*/ 	.word	0x00003a20


	//   ....[4]....
        /*0858*/ 	.word	0x00004730


	//   ....[5]....
        /*085c*/ 	.word	0x00004770


	//   ....[6]....
        /*0860*/ 	.word	0x000072c0


	//----- nvinfo : EIATTR_MAX_THREADS
	.align		4
.L_49:
        /*0864*/ 	.byte	0x04, 0x05
        /*0866*/ 	.short	(.L_51 - .L_50)
.L_50:
        /*0868*/ 	.word	0x00000100
        /*086c*/ 	.word	0x00000001
        /*0870*/ 	.word	0x00000001


	//----- nvinfo : EIATTR_CRS_STACK_SIZE
	.align		4
.L_51:
        /*0874*/ 	.byte	0x04, 0x1e
        /*0876*/ 	.short	(.L_53 - .L_52)
.L_52:
        /*0878*/ 	.word	0x00000000


	//----- nvinfo : EIATTR_CBANK_PARAM_SIZE
	.align		4
.L_53:
        /*087c*/ 	.byte	0x03, 0x19
        /*087e*/ 	.short	0x0800


	//----- nvinfo : EIATTR_PARAM_CBANK
	.align		4
        /*0880*/ 	.byte	0x04, 0x0a
        /*0882*/ 	.short	(.L_55 - .L_54)
	.align		4
.L_54:
        /*0884*/ 	.word	index@(.nv.constant0._ZN7cutlass13device_kernelINS_4gemm6kernel13GemmUniversalIN4cute5tupleIJiiiiEEENS1_10collective13CollectiveMmaINS1_35MainloopSm100TmaUmmaWarpSpecializedILi5ELi2ELi4ENS5_IJNS4_1CILi1EEESB_SB_EEEEENS5_IJNSA_ILi64EEENSA_ILi128EEESF_EEEaNS5_IJlSB_lEEEaSH_NS4_8TiledMMAINS4_8MMA_AtomIJNS4_15SM100_MMA_S8_SSIaaiLi64ELi128ELNS4_4UMMA5MajorE0ELSM_0ELNSL_8SaturateE0EEEEEENS4_6LayoutISC_NS5_IJNSA_ILi0EEESR_SR_EEEEENS5_IJNS4_10UnderscoreESU_SU_EEEEENS4_13SM90_TMA_LOADENS4_14ComposedLayoutINS4_7SwizzleILi3ELi4ELi3EEENS4_18smem_ptr_flag_bitsILi8EEENSQ_INS5_IJNSA_ILi8EEESF_EEENS5_IJSF_SB_EEEEEEEvNS4_8identityESX_S17_vS18_EENS_8epilogue10collective18CollectiveEpilogueINS1A_23Sm100TmaWarpSpecializedILi2ELi2ELi32ELb0ELb0EEEJSG_NS5_IJNSQ_ISE_SB_EES1F_EEEaSH_aSH_NS1A_6fusion15FusionCallbacksIS1E_NS1H_17LinearCombinationIaiaiLNS_15FloatRoundStyleE2EEESG_S1G_JEEENS4_5SM1004TMEM4LOAD26SM100_TMEM_LOAD_16dp32b32xESX_NSY_INSZ_ILi2ELi4ELi3EEES12_NSQ_INS5_IJS13_SE_EEENS5_IJSE_SB_EEEEEEENS4_39AutoVectorizingCopyWithAssumedAlignmentILi128EEENS4_14SM90_TMA_STOREES1V_S1X_S1X_EEEvvEEEEvNT_6ParamsE)
        /*0888*/ 	.short	0x0380
        /*088a*/ 	.short	0x0800


	//----- nvinfo : EIATTR_SW_WAR
	.align		4
.L_55:
        /*088c*/ 	.byte	0x04, 0x36
        /*088e*/ 	.short	(.L_57 - .L_56)
.L_56:
        /*0890*/ 	.word	0x00000008
.L_57:


//--------------------- .nv.callgraph             --------------------------
	.section	.nv.callgraph,"",@"SHT_CUDA_CALLGRAPH"
	.align	4
	.sectionentsize	8
	.align		4
        /*0000*/ 	.word	0x00000000
	.align		4
        /*0004*/ 	.word	0xffffffff
	.align		4
        /*0008*/ 	.word	index@(_ZN7cutlass13device_kernelINS_4gemm6kernel13GemmUniversalIN4cute5tupleIJiiiiEEENS1_10collective13CollectiveMmaINS1_35MainloopSm100TmaUmmaWarpSpecializedILi5ELi2ELi4ENS5_IJNS4_1CILi1EEESB_SB_EEEEENS5_IJNSA_ILi64EEENSA_ILi128EEESF_EEEaNS5_IJlSB_lEEEaSH_NS4_8TiledMMAINS4_8MMA_AtomIJNS4_15SM100_MMA_S8_SSIaaiLi64ELi128ELNS4_4UMMA5MajorE0ELSM_0ELNSL_8SaturateE0EEEEEENS4_6LayoutISC_NS5_IJNSA_ILi0EEESR_SR_EEEEENS5_IJNS4_10UnderscoreESU_SU_EEEEENS4_13SM90_TMA_LOADENS4_14ComposedLayoutINS4_7SwizzleILi3ELi4ELi3EEENS4_18smem_ptr_flag_bitsILi8EEENSQ_INS5_IJNSA_ILi8EEESF_EEENS5_IJSF_SB_EEEEEEEvNS4_8identityESX_S17_vS18_EENS_8epilogue10collective18CollectiveEpilogueINS1A_23Sm100TmaWarpSpecializedILi2ELi2ELi32ELb0ELb0EEEJSG_NS5_IJNSQ_ISE_SB_EES1F_EEEaSH_aSH_NS1A_6fusion15FusionCallbacksIS1E_NS1H_17LinearCombinationIaiaiLNS_15FloatRoundStyleE2EEESG_S1G_JEEENS4_5SM1004TMEM4LOAD26SM100_TMEM_LOAD_16dp32b32xESX_NSY_INSZ_ILi2ELi4ELi3EEES12_NSQ_INS5_IJS13_SE_EEENS5_IJSE_SB_EEEEEEENS4_39AutoVectorizingCopyWithAssumedAlignmentILi128EEENS4_14SM90_TMA_STOREES1V_S1X_S1X_EEEvvEEEEvNT_6ParamsE)
	.align		4
        /*000c*/ 	.word	index@(__assertfail)
	.align		4
        /*0010*/ 	.word	0x00000000
	.align		4
        /*0014*/ 	.word	0xfffffffe
	.align		4
        /*0018*/ 	.word	0x00000000
	.align		4
        /*001c*/ 	.word	0xfffffffd
	.align		4
        /*0020*/ 	.word	0x00000000
	.align		4
        /*0024*/ 	.word	0xfffffffc


//--------------------- .nv.constant4             --------------------------
	.section	.nv.constant4,"a",@progbits
	.align	8
	.align		8
.nv.constant4:
        /*0000*/ 	.dword	__assertfail
	.align		8
        /*0008*/ 	.dword	__unnamed_1
	.align		8
        /*0010*/ 	.dword	__unnamed_2
	.align		8
        /*0018*/ 	.dword	_ZN40_INTERNAL_becb5a20_4_k_cu_68e29a2d_303724cuda3std3__45__cpo5beginE
	.align		8
        /*0020*/ 	.dword	_ZN40_INTERNAL_becb5a20_4_k_cu_68e29a2d_303724cuda3std3__45__cpo3endE
	.align		8
        /*0028*/ 	.dword	_ZN40_INTERNAL_becb5a20_4_k_cu_68e29a2d_303724cuda3std3__45__cpo6cbeginE
	.align		8
        /*0030*/ 	.dword	_ZN40_INTERNAL_becb5a20_4_k_cu_68e29a2d_303724cuda3std3__45__cpo4cendE
	.align		8
        /*0038*/ 	.dword	_ZN40_INTERNAL_becb5a20_4_k_cu_68e29a2d_303724cuda3std3__442_GLOBAL__N__becb5a20_4_k_cu_68e29a2d_303726ignoreE
	.align		8
        /*0040*/ 	.dword	_ZN40_INTERNAL_becb5a20_4_k_cu_68e29a2d_303724cuda3std3__419piecewise_constructE
	.align		8
        /*0048*/ 	.dword	_ZN40_INTERNAL_becb5a20_4_k_cu_68e29a2d_303724cuda3std3__48in_placeE
	.align		8
        /*0050*/ 	.dword	_ZN40_INTERNAL_becb5a20_4_k_cu_68e29a2d_303724cuda3std6ranges3__45__cpo4swapE
	.align		8
        /*0058*/ 	.dword	_ZN40_INTERNAL_becb5a20_4_k_cu_68e29a2d_303724cuda3std6ranges3__45__cpo9iter_moveE
	.align		8
        /*0060*/ 	.dword	_ZN40_INTERNAL_becb5a20_4_k_cu_68e29a2d_303724cute7productE
	.align		8
        /*0068*/ 	.dword	_ZN40_INTERNAL_becb5a20_4_k_cu_68e29a2d_303724cute1_E
	.align		8
        /*0070*/ 	.dword	$str$25
	.align		8
        /*0078*/ 	.dword	$str$26
	.align		8
        /*0080*/ 	.dword	$str$27
	.align		8
        /*0088*/ 	.dword	$str$28


//--------------------- .text._ZN7cutlass13device_kernelINS_4gemm6kernel13GemmUniversalIN4cute5tupleIJiiiiEEENS1_10collective13CollectiveMmaINS1_35MainloopSm100TmaUmmaWarpSpecializedILi5ELi2ELi4ENS5_IJNS4_1CILi1EEESB_SB_EEEEENS5_IJNSA_ILi64EEENSA_ILi128EEESF_EEEaNS5_IJlSB_lEEEaSH_NS4_8TiledMMAINS4_8MMA_AtomIJNS4_15SM100_MMA_S8_SSIaaiLi64ELi128ELNS4_4UMMA5MajorE0ELSM_0ELNSL_8SaturateE0EEEEEENS4_6LayoutISC_NS5_IJNSA_ILi0EEESR_SR_EEEEENS5_IJNS4_10UnderscoreESU_SU_EEEEENS4_13SM90_TMA_LOADENS4_14ComposedLayoutINS4_7SwizzleILi3ELi4ELi3EEENS4_18smem_ptr_flag_bitsILi8EEENSQ_INS5_IJNSA_ILi8EEESF_EEENS5_IJSF_SB_EEEEEEEvNS4_8identityESX_S17_vS18_EENS_8epilogue10collective18CollectiveEpilogueINS1A_23Sm100TmaWarpSpecializedILi2ELi2ELi32ELb0ELb0EEEJSG_NS5_IJNSQ_ISE_SB_EES1F_EEEaSH_aSH_NS1A_6fusion15FusionCallbacksIS1E_NS1H_17LinearCombinationIaiaiLNS_15FloatRoundStyleE2EEESG_S1G_JEEENS4_5SM1004TMEM4LOAD26SM100_TMEM_LOAD_16dp32b32xESX_NSY_INSZ_ILi2ELi4ELi3EEES12_NSQ_INS5_IJS13_SE_EEENS5_IJSE_SB_EEEEEEENS4_39AutoVectorizingCopyWithAssumedAlignmentILi128EEENS4_14SM90_TMA_STOREES1V_S1X_S1X_EEEvvEEEEvNT_6ParamsE --------------------------
	.section	.text._ZN7cutlass13device_kernelINS_4gemm6kernel13GemmUniversalIN4cute5tupleIJiiiiEEENS1_10collective13CollectiveMmaINS1_35MainloopSm100TmaUmmaWarpSpecializedILi5ELi2ELi4ENS5_IJNS4_1CILi1EEESB_SB_EEEEENS5_IJNSA_ILi64EEENSA_ILi128EEESF_EEEaNS5_IJlSB_lEEEaSH_NS4_8TiledMMAINS4_8MMA_AtomIJNS4_15SM100_MMA_S8_SSIaaiLi64ELi128ELNS4_4UMMA5MajorE0ELSM_0ELNSL_8SaturateE0EEEEEENS4_6LayoutISC_NS5_IJNSA_ILi0EEESR_SR_EEEEENS5_IJNS4_10UnderscoreESU_SU_EEEEENS4_13SM90_TMA_LOADENS4_14ComposedLayoutINS4_7SwizzleILi3ELi4ELi3EEENS4_18smem_ptr_flag_bitsILi8EEENSQ_INS5_IJNSA_ILi8EEESF_EEENS5_IJSF_SB_EEEEEEEvNS4_8identityESX_S17_vS18_EENS_8epilogue10collective18CollectiveEpilogueINS1A_23Sm100TmaWarpSpecializedILi2ELi2ELi32ELb0ELb0EEEJSG_NS5_IJNSQ_ISE_SB_EES1F_EEEaSH_aSH_NS1A_6fusion15FusionCallbacksIS1E_NS1H_17LinearCombinationIaiaiLNS_15FloatRoundStyleE2EEESG_S1G_JEEENS4_5SM1004TMEM4LOAD26SM100_TMEM_LOAD_16dp32b32xESX_NSY_INSZ_ILi2ELi4ELi3EEES12_NSQ_INS5_IJS13_SE_EEENS5_IJSE_SB_EEEEEEENS4_39AutoVectorizingCopyWithAssumedAlignmentILi128EEENS4_14SM90_TMA_STOREES1V_S1X_S1X_EEEvvEEEEvNT_6ParamsE,"ax",@progbits
	.align	128
.text._ZN7cutlass13device_kernelINS_4gemm6kernel13GemmUniversalIN4cute5tupleIJiiiiEEENS1_10collective13CollectiveMmaINS1_35MainloopSm100TmaUmmaWarpSpecializedILi5ELi2ELi4ENS5_IJNS4_1CILi1EEESB_SB_EEEEENS5_IJNSA_ILi64EEENSA_ILi128EEESF_EEEaNS5_IJlSB_lEEEaSH_NS4_8TiledMMAINS4_8MMA_AtomIJNS4_15SM100_MMA_S8_SSIaaiLi64ELi128ELNS4_4UMMA5MajorE0ELSM_0ELNSL_8SaturateE0EEEEEENS4_6LayoutISC_NS5_IJNSA_ILi0EEESR_SR_EEEEENS5_IJNS4_10UnderscoreESU_SU_EEEEENS4_13SM90_TMA_LOADENS4_14ComposedLayoutINS4_7SwizzleILi3ELi4ELi3EEENS4_18smem_ptr_flag_bitsILi8EEENSQ_INS5_IJNSA_ILi8EEESF_EEENS5_IJSF_SB_EEEEEEEvNS4_8identityESX_S17_vS18_EENS_8epilogue10collective18CollectiveEpilogueINS1A_23Sm100TmaWarpSpecializedILi2ELi2ELi32ELb0ELb0EEEJSG_NS5_IJNSQ_ISE_SB_EES1F_EEEaSH_aSH_NS1A_6fusion15FusionCallbacksIS1E_NS1H_17LinearCombinationIaiaiLNS_15FloatRoundStyleE2EEESG_S1G_JEEENS4_5SM1004TMEM4LOAD26SM100_TMEM_LOAD_16dp32b32xESX_NSY_INSZ_ILi2ELi4ELi3EEES12_NSQ_INS5_IJS13_SE_EEENS5_IJSE_SB_EEEEEEENS4_39AutoVectorizingCopyWithAssumedAlignmentILi128EEENS4_14SM90_TMA_STOREES1V_S1X_S1X_EEEvvEEEEvNT_6ParamsE:
        .type           _ZN7cutlass13device_kernelINS_4gemm6kernel13GemmUniversalIN4cute5tupleIJiiiiEEENS1_10collective13CollectiveMmaINS1_35MainloopSm100TmaUmmaWarpSpecializedILi5ELi2ELi4ENS5_IJNS4_1CILi1EEESB_SB_EEEEENS5_IJNSA_ILi64EEENSA_ILi128EEESF_EEEaNS5_IJlSB_lEEEaSH_NS4_8TiledMMAINS4_8MMA_AtomIJNS4_15SM100_MMA_S8_SSIaaiLi64ELi128ELNS4_4UMMA5MajorE0ELSM_0ELNSL_8SaturateE0EEEEEENS4_6LayoutISC_NS5_IJNSA_ILi0EEESR_SR_EEEEENS5_IJNS4_10UnderscoreESU_SU_EEEEENS4_13SM90_TMA_LOADENS4_14ComposedLayoutINS4_7SwizzleILi3ELi4ELi3EEENS4_18smem_ptr_flag_bitsILi8EEENSQ_INS5_IJNSA_ILi8EEESF_EEENS5_IJSF_SB_EEEEEEEvNS4_8identityESX_S17_vS18_EENS_8epilogue10collective18CollectiveEpilogueINS1A_23Sm100TmaWarpSpecializedILi2ELi2ELi32ELb0ELb0EEEJSG_NS5_IJNSQ_ISE_SB_EES1F_EEEaSH_aSH_NS1A_6fusion15FusionCallbacksIS1E_NS1H_17LinearCombinationIaiaiLNS_15FloatRoundStyleE2EEESG_S1G_JEEENS4_5SM1004TMEM4LOAD26SM100_TMEM_LOAD_16dp32b32xESX_NSY_INSZ_ILi2ELi4ELi3EEES12_NSQ_INS5_IJS13_SE_EEENS5_IJSE_SB_EEEEEEENS4_39AutoVectorizingCopyWithAssumedAlignmentILi128EEENS4_14SM90_TMA_STOREES1V_S1X_S1X_EEEvvEEEEvNT_6ParamsE,@function
        .size           _ZN7cutlass13device_kernelINS_4gemm6kernel13GemmUniversalIN4cute5tupleIJiiiiEEENS1_10collective13CollectiveMmaINS1_35MainloopSm100TmaUmmaWarpSpecializedILi5ELi2ELi4ENS5_IJNS4_1CILi1EEESB_SB_EEEEENS5_IJNSA_ILi64EEENSA_ILi128EEESF_EEEaNS5_IJlSB_lEEEaSH_NS4_8TiledMMAINS4_8MMA_AtomIJNS4_15SM100_MMA_S8_SSIaaiLi64ELi128ELNS4_4UMMA5MajorE0ELSM_0ELNSL_8SaturateE0EEEEEENS4_6LayoutISC_NS5_IJNSA_ILi0EEESR_SR_EEEEENS5_IJNS4_10UnderscoreESU_SU_EEEEENS4_13SM90_TMA_LOADENS4_14ComposedLayoutINS4_7SwizzleILi3ELi4ELi3EEENS4_18smem_ptr_flag_bitsILi8EEENSQ_INS5_IJNSA_ILi8EEESF_EEENS5_IJSF_SB_EEEEEEEvNS4_8identityESX_S17_vS18_EENS_8epilogue10collective18CollectiveEpilogueINS1A_23Sm100TmaWarpSpecializedILi2ELi2ELi32ELb0ELb0EEEJSG_NS5_IJNSQ_ISE_SB_EES1F_EEEaSH_aSH_NS1A_6fusion15FusionCallbacksIS1E_NS1H_17LinearCombinationIaiaiLNS_15FloatRoundStyleE2EEESG_S1G_JEEENS4_5SM1004TMEM4LOAD26SM100_TMEM_LOAD_16dp32b32xESX_NSY_INSZ_ILi2ELi4ELi3EEES12_NSQ_INS5_IJS13_SE_EEENS5_IJSE_SB_EEEEEEENS4_39AutoVectorizingCopyWithAssumedAlignmentILi128EEENS4_14SM90_TMA_STOREES1V_S1X_S1X_EEEvvEEEEvNT_6ParamsE,(.L_x_145 - _ZN7cutlass13device_kernelINS_4gemm6kernel13GemmUniversalIN4cute5tupleIJiiiiEEENS1_10collective13CollectiveMmaINS1_35MainloopSm100TmaUmmaWarpSpecializedILi5ELi2ELi4ENS5_IJNS4_1CILi1EEESB_SB_EEEEENS5_IJNSA_ILi64EEENSA_ILi128EEESF_EEEaNS5_IJlSB_lEEEaSH_NS4_8TiledMMAINS4_8MMA_AtomIJNS4_15SM100_MMA_S8_SSIaaiLi64ELi128ELNS4_4UMMA5MajorE0ELSM_0ELNSL_8SaturateE0EEEEEENS4_6LayoutISC_NS5_IJNSA_ILi0EEESR_SR_EEEEENS5_IJNS4_10UnderscoreESU_SU_EEEEENS4_13SM90_TMA_LOADENS4_14ComposedLayoutINS4_7SwizzleILi3ELi4ELi3EEENS4_18smem_ptr_flag_bitsILi8EEENSQ_INS5_IJNSA_ILi8EEESF_EEENS5_IJSF_SB_EEEEEEEvNS4_8identityESX_S17_vS18_EENS_8epilogue10collective18CollectiveEpilogueINS1A_23Sm100TmaWarpSpecializedILi2ELi2ELi32ELb0ELb0EEEJSG_NS5_IJNSQ_ISE_SB_EES1F_EEEaSH_aSH_NS1A_6fusion15FusionCallbacksIS1E_NS1H_17LinearCombinationIaiaiLNS_15FloatRoundStyleE2EEESG_S1G_JEEENS4_5SM1004TMEM4LOAD26SM100_TMEM_LOAD_16dp32b32xESX_NSY_INSZ_ILi2ELi4ELi3EEES12_NSQ_INS5_IJS13_SE_EEENS5_IJSE_SB_EEEEEEENS4_39AutoVectorizingCopyWithAssumedAlignmentILi128EEENS4_14SM90_TMA_STOREES1V_S1X_S1X_EEEvvEEEEvNT_6ParamsE)
        .other          _ZN7cutlass13device_kernelINS_4gemm6kernel13GemmUniversalIN4cute5tupleIJiiiiEEENS1_10collective13CollectiveMmaINS1_35MainloopSm100TmaUmmaWarpSpecializedILi5ELi2ELi4ENS5_IJNS4_1CILi1EEESB_SB_EEEEENS5_IJNSA_ILi64EEENSA_ILi128EEESF_EEEaNS5_IJlSB_lEEEaSH_NS4_8TiledMMAINS4_8MMA_AtomIJNS4_15SM100_MMA_S8_SSIaaiLi64ELi128ELNS4_4UMMA5MajorE0ELSM_0ELNSL_8SaturateE0EEEEEENS4_6LayoutISC_NS5_IJNSA_ILi0EEESR_SR_EEEEENS5_IJNS4_10UnderscoreESU_SU_EEEEENS4_13SM90_TMA_LOADENS4_14ComposedLayoutINS4_7SwizzleILi3ELi4ELi3EEENS4_18smem_ptr_flag_bitsILi8EEENSQ_INS5_IJNSA_ILi8EEESF_EEENS5_IJSF_SB_EEEEEEEvNS4_8identityESX_S17_vS18_EENS_8epilogue10collective18CollectiveEpilogueINS1A_23Sm100TmaWarpSpecializedILi2ELi2ELi32ELb0ELb0EEEJSG_NS5_IJNSQ_ISE_SB_EES1F_EEEaSH_aSH_NS1A_6fusion15FusionCallbacksIS1E_NS1H_17LinearCombinationIaiaiLNS_15FloatRoundStyleE2EEESG_S1G_JEEENS4_5SM1004TMEM4LOAD26SM100_TMEM_LOAD_16dp32b32xESX_NSY_INSZ_ILi2ELi4ELi3EEES12_NSQ_INS5_IJS13_SE_EEENS5_IJSE_SB_EEEEEEENS4_39AutoVectorizingCopyWithAssumedAlignmentILi128EEENS4_14SM90_TMA_STOREES1V_S1X_S1X_EEEvvEEEEvNT_6ParamsE,@"STO_CUDA_ENTRY STV_DEFAULT"
_ZN7cutlass13device_kernelINS_4gemm6kernel13GemmUniversalIN4cute5tupleIJiiiiEEENS1_10collective13CollectiveMmaINS1_35MainloopSm100TmaUmmaWarpSpecializedILi5ELi2ELi4ENS5_IJNS4_1CILi1EEESB_SB_EEEEENS5_IJNSA_ILi64EEENSA_ILi128EEESF_EEEaNS5_IJlSB_lEEEaSH_NS4_8TiledMMAINS4_8MMA_AtomIJNS4_15SM100_MMA_S8_SSIaaiLi64ELi128ELNS4_4UMMA5MajorE0ELSM_0ELNSL_8SaturateE0EEEEEENS4_6LayoutISC_NS5_IJNSA_ILi0EEESR_SR_EEEEENS5_IJNS4_10UnderscoreESU_SU_EEEEENS4_13SM90_TMA_LOADENS4_14ComposedLayoutINS4_7SwizzleILi3ELi4ELi3EEENS4_18smem_ptr_flag_bitsILi8EEENSQ_INS5_IJNSA_ILi8EEESF_EEENS5_IJSF_SB_EEEEEEEvNS4_8identityESX_S17_vS18_EENS_8epilogue10collective18CollectiveEpilogueINS1A_23Sm100TmaWarpSpecializedILi2ELi2ELi32ELb0ELb0EEEJSG_NS5_IJNSQ_ISE_SB_EES1F_EEEaSH_aSH_NS1A_6fusion15FusionCallbacksIS1E_NS1H_17LinearCombinationIaiaiLNS_15FloatRoundStyleE2EEESG_S1G_JEEENS4_5SM1004TMEM4LOAD26SM100_TMEM_LOAD_16dp32b32xESX_NSY_INSZ_ILi2ELi4ELi3EEES12_NSQ_INS5_IJS13_SE_EEENS5_IJSE_SB_EEEEEEENS4_39AutoVectorizingCopyWithAssumedAlignmentILi128EEENS4_14SM90_TMA_STOREES1V_S1X_S1X_EEEvvEEEEvNT_6ParamsE:
[----:B------:R-:W1:Y:S01]  /*0000*/  LDC R1, c[0x0][0x37c] ;  /* 0x0000df00ff017b82 */ /* 0x000e620000000800 */
[----:B------:R-:W2:Y:S01]  /*0010*/  S2R R103, SR_TID.X ;  /* 0x0000000000677919 */ /* 0x000ea20000002100 */
[----:B------:R-:W3:Y:S01]  /*0020*/  LDCU.64 UR4, c[0x0][0x890] ;  /* 0x00011200ff0477ac */ /* 0x000ee20008000a00 */
[----:B------:R-:W-:Y:S02]  /*0030*/  PRMT R91, RZ, 0x7610, R91 ;  /* 0x00007610ff5b7816 */ /* 0x000fe4000000005b */
[----:B------:R-:W-:Y:S01]  /*0040*/  ELECT P5, URZ, PT ;  /* 0x0000000000ff782f */ /* 0x000fe200038a0000 */
[----:B------:R-:W4:Y:S01]  /*0050*/  LDCU.64 UR46, c[0x0][0x358] ;  /* 0x00006b00ff2e77ac */ /* 0x000f220008000a00 */
[----:B---3--:R-:W-:-:S04]  /*0060*/  UISETP.NE.U32.AND UP0, UPT, UR4, URZ, UPT ;  /* 0x000000ff0400728c */ /* 0x008fc8000bf05070 */
[----:B------:R-:W-:Y:S01]  /*0070*/  UISETP.NE.AND.EX UP0, UPT, UR5, URZ, UPT, UP0 ;  /* 0x000000ff0500728c */ /* 0x000fe2000bf05300 */
[----:B--2---:R-:W-:-:S05]  /*0080*/  SHF.R.U32.HI R96, RZ, 0x5, R103 ;  /* 0x00000005ff607819 */ /* 0x004fca0000011667 */
[----:B------:R-:W2:Y:S02]  /*0090*/  SHFL.IDX PT, R0, R96, RZ, 0x1f ;  /* 0x00001fff60007589 */ /* 0x000ea400000e0000 */
[----:B--2---:R-:W-:Y:S01]  /*00a0*/  R2UR UR8, R0 ;  /* 0x00000000000872ca */ /* 0x004fe200000e0000 */
[----:B-1--4-:R-:W-:-:S14]  /*00b0*/  BRA.U UP0, `(.L_x_0) ;  /* 0x00000001002c7547 */ /* 0x012fdc000b800000 */
[----:B------:R-:W1:Y:S02]  /*00c0*/  LDCU.64 UR6, c[0x0][0x888] ;  /* 0x00011100ff0677ac */ /* 0x000e640008000a00 */
[----:B-1----:R-:W-:-:S04]  /*00d0*/  UISETP.NE.U32.AND UP0, UPT, UR6, URZ, UPT ;  /* 0x000000ff0600728c */ /* 0x002fc8000bf05070 */
[----:B------:R-:W-:-:S09]  /*00e0*/  UISETP.NE.AND.EX UP0, UPT, UR7, URZ, UPT, UP0 ;  /* 0x000000ff0700728c */ /* 0x000fd2000bf05300 */
[----:B------:R-:W-:Y:S05]  /*00f0*/  BRA.U !UP0, `(.L_x_1) ;  /* 0x0000000108107547 */ /* 0x000fea000b800000 */
[----:B------:R-:W1:Y:S02]  /*0100*/  LDC.64 R50, c[0x0][0x888] ;  /* 0x00022200ff327b82 */ /* 0x000e640000000a00 */
[----:B-1----:R1:W5:Y:S01]  /*0110*/  LDG.E R50, desc[UR46][R50.64] ;  /* 0x0000002e32327981 */ /* 0x002362000c1e1900 */
[----:B------:R-:W-:Y:S01]  /*0120*/  HFMA2 R91, -RZ, RZ, 0, 5.9604644775390625e-08 ;  /* 0x00000001ff5b7431 */ /* 0x000fe200000001ff */
[----:B------:R-:W-:Y:S05]  /*0130*/  BRA `(.L_x_0) ;  /* 0x00000000000c7947 */ /* 0x000fea0003800000 */
.L_x_1:
[----:B------:R-:W1:Y:S01]  /*0140*/  LDCU UR6, c[0x0][0x880] ;  /* 0x00011000ff0677ac */ /* 0x000e620008000800 */
[----:B------:R-:W-:Y:S01]  /*0150*/  HFMA2 R91, -RZ, RZ, 0, 5.9604644775390625e-08 ;  /* 0x00000001ff5b7431 */ /* 0x000fe200000001ff */
[----:B-1----:R-:W-:-:S07]  /*0160*/  MOV R50, UR6 ;  /* 0x0000000600327c02 */ /* 0x002fce0008000f00 */
.L_x_0:
[----:B------:R-:W2:Y:S02]  /*0170*/  LDCU.64 UR6, c[0x0][0x8b0] ;  /* 0x00011600ff0677ac */ /* 0x000ea40008000a00 */
[----:B--2---:R-:W-:-:S04]  /*0180*/  UISETP.NE.U32.AND UP0, UPT, UR6, URZ, UPT ;  /* 0x000000ff0600728c */ /* 0x004fc8000bf05070 */
[----:B------:R-:W-:-:S09]  /*0190*/  UISETP.NE.AND.EX UP0, UPT, UR7, URZ, UPT, UP0 ;  /* 0x000000ff0700728c */ /* 0x000fd2000bf05300 */
[----:B------:R-:W-:Y:S05]  /*01a0*/  BRA.U UP0, `(.L_x_2) ;  /* 0x0000000100247547 */ /* 0x000fea000b800000 */
[----:B------:R-:W2:Y:S02]  /*01b0*/  LDCU.64 UR6, c[0x0][0x8a8] ;  /* 0x00011500ff0677ac */ /* 0x000ea40008000a00 */
[----:B--2---:R-:W-:-:S04]  /*01c0*/  UISETP.NE.U32.AND UP0, UPT, UR6, URZ, UPT ;  /* 0x000000ff0600728c */ /* 0x004fc8000bf05070 */
[----:B------:R-:W-:-:S09]  /*01d0*/  UISETP.NE.AND.EX UP0, UPT, UR7, URZ, UPT, UP0 ;  /* 0x000000ff0700728c */ /* 0x000fd2000bf05300 */
[----:B------:R-:W-:Y:S05]  /*01e0*/  BRA.U !UP0, `(.L_x_3) ;  /* 0x00000001080c7547 */ /* 0x000fea000b800000 */
[----:B------:R-:W2:Y:S02]  /*01f0*/  LDC.64 R2, c[0x0][0x8a8] ;  /* 0x00022a00ff027b82 */ /* 0x000ea40000000a00 */
[----:B--2---:R2:W5:Y:S01]  /*0200*/  LDG.E R47, desc[UR46][R2.64] ;  /* 0x0000002e022f7981 */ /* 0x004562000c1e1900 */
[----:B------:R-:W-:Y:S05]  /*0210*/  BRA `(.L_x_2) ;  /* 0x0000000000087947 */ /* 0x000fea0003800000 */
.L_x_3:
[----:B------:R-:W2:Y:S02]  /*0220*/  LDCU UR6, c[0x0][0x8a0] ;  /* 0x00011400ff0677ac */ /* 0x000ea40008000800 */
[----:B--2---:R-:W-:Y:S02]  /*0230*/  MOV R47, UR6 ;  /* 0x00000006002f7c02 */ /* 0x004fe40008000f00 */
.L_x_2:
[----:B------:R-:W-:Y:S01]  /*0240*/  IMAD.U32 R0, RZ, RZ, UR8 ;  /* 0x00000008ff007e24 */ /* 0x000fe2000f8e00ff */
[----:B------:R-:W-:Y:S04]  /*0250*/  BSSY.RECONVERGENT B0, `(.L_x_4) ;  /* 0x000000c000007945 */ /* 0x000fe80003800200 */
[C---:B------:R-:W-:Y:S02]  /*0260*/  ISETP.NE.OR P1, PT, R0.reuse, 0x1, !P5 ;  /* 0x000000010000780c */ /* 0x040fe40006f25670 */
[----:B------:R-:W-:-:S11]  /*0270*/  ISETP.NE.OR P0, PT, R0, 0x3, !P5 ;  /* 0x000000030000780c */ /* 0x000fd60006f05670 */
[----:B------:R-:W-:Y:S05]  /*0280*/  @P1 BRA `(.L_x_5) ;  /* 0x0000000000201947 */ /* 0x000fea0003800000 */
[----:B------:R-:W3:Y:S02]  /*0290*/  LDCU.64 UR6, c[0x0][0x348] ;  /* 0x00006900ff0677ac */ /* 0x000ee40008000a00 */
[----:B---3--:R-:W-:Y:S02]  /*02a0*/  UIADD3 UR10, UP1, UPT, UR6, 0x80, URZ ;  /* 0x00000080060a7890 */ /* 0x008fe4000ff3e0ff */
[----:B------:R-:W-:Y:S02]  /*02b0*/  UIADD3 UR6, UP0, UPT, UR6, 0x180, URZ ;  /* 0x0000018006067890 */ /* 0x000fe4000ff1e0ff */
[----:B------:R-:W-:Y:S02]  /*02c0*/  UIADD3.X UR11, UPT, UPT, URZ, UR7, URZ, UP1, !UPT ;  /* 0x00000007ff0b7290 */ /* 0x000fe40008ffe4ff */
[----:B------:R-:W-:-:S07]  /*02d0*/  UIADD3.X UR7, UPT, UPT, URZ, UR7, URZ, UP0, !UPT ;  /* 0x00000007ff077290 */ /* 0x000fce00087fe4ff */
[----:B------:R3:W-:Y:S02]  /*02e0*/  UTMACCTL.PF [UR10] ;  /* 0x000000000a0079b9 */ /* 0x0007e40008040000 */
[----:B------:R3:W-:Y:S02]  /*02f0*/  UTMACCTL.PF [UR6] ;  /* 0x00000000060079b9 */ /* 0x0007e40008040000 */
[----:B---3--:R-:W-:Y:S01]  /*0300*/  NOP ;  /* 0x0000000000007918 */ /* 0x008fe20000000000 */
.L_x_5:
[----:B------:R-:W-:Y:S05]  /*0310*/  BSYNC.RECONVERGENT B0 ;  /* 0x0000000000007941 */ /* 0x000fea0003800200 */
.L_x_4:
[----:B------:R-:W-:Y:S04]  /*0320*/  BSSY.RECONVERGENT B0, `(.L_x_6) ;  /* 0x000000a000007945 */ /* 0x000fe80003800200 */
        /* <DEDUP_REMOVED lines=9> */
.L_x_7:
[----:B------:R-:W-:Y:S05]  /*03c0*/  BSYNC.RECONVERGENT B0 ;  /* 0x0000000000007941 */ /* 0x000fea0003800200 */
.L_x_6:
[----:B------:R-:W3:Y:S01]  /*03d0*/  LDCU.64 UR6, c[0x0][0x888] ;  /* 0x00011100ff0677ac */ /* 0x000ee20008000a00 */
[----:B------:R-:W-:Y:S02]  /*03e0*/  UISETP.EQ.U32.AND UP1, UPT, UR4, URZ, UPT ;  /* 0x000000ff0400728c */ /* 0x000fe4000bf22070 */
[----:B------:R-:W-:Y:S02]  /*03f0*/  UPLOP3.LUT UP2, UPT, UPT, UPT, UPT, 0x80, 0x8 ;  /* 0x000000000008789c */ /* 0x000fe40003f4f070 */
[----:B---3--:R-:W-:-:S04]  /*0400*/  UISETP.NE.U32.AND UP0, UPT, UR6, URZ, UPT ;  /* 0x000000ff0600728c */ /* 0x008fc8000bf05070 */
[----:B------:R-:W-:-:S04]  /*0410*/  UISETP.NE.AND.EX UP0, UPT, UR7, URZ, UPT, UP0 ;  /* 0x000000ff0700728c */ /* 0x000fc8000bf05300 */
[----:B------:R-:W-:-:S04]  /*0420*/  UISETP.EQ.OR.EX UP3, UPT, UR5, URZ, !UP0, UP1 ;  /* 0x000000ff0500728c */ /* 0x000fc8000c762710 */
[----:B------:R-:W-:-:S05]  /*0430*/  UP2UR UR50, UPR, URZ, 0x8 ;  /* 0x00000008ff327883 */ /* 0x000fca0008000000 */
[----:B------:R-:W-:Y:S07]  /*0440*/  BRA.U !UP3, `(.L_x_8) ;  /* 0x000000010b207547 */ /* 0x000fee000b800000 */
[----:B-----5:R-:W-:Y:S01]  /*0450*/  R2UR UR6, R50 ;  /* 0x00000000320672ca */ /* 0x020fe200000e0000 */
[----:B------:R-:W-:Y:S02]  /*0460*/  UISETP.NE.U32.AND UP2, UPT, UR4, URZ, UPT ;  /* 0x000000ff0400728c */ /* 0x000fe4000bf45070 */
[----:B------:R-:W-:Y:S02]  /*0470*/  USEL UR4, URZ, 0xffffffff, UP0 ;  /* 0xffffffffff047887 */ /* 0x000fe40008000000 */
[----:B------:R-:W-:-:S08]  /*0480*/  UISETP.NE.AND.EX UP2, UPT, UR5, URZ, UPT, UP2 ;  /* 0x000000ff0500728c */ /* 0x000fd0000bf45320 */
[----:B------:R-:W-:-:S04]  /*0490*/  UISETP.NE.AND UP1, UPT, UR6, URZ, UPT ;  /* 0x000000ff0600728c */ /* 0x000fc8000bf25270 */
[----:B------:R-:W-:-:S04]  /*04a0*/  @!UP2 USEL UR4, URZ, 0xffffffff, UP1 ;  /* 0xffffffffff04a887 */ /* 0x000fc80008800000 */
[----:B------:R-:W-:-:S04]  /*04b0*/  ULOP3.LUT UR4, UR4, 0x1, URZ, 0xc0, !UPT ;  /* 0x0000000104047892 */ /* 0x000fc8000f8ec0ff */
[----:B------:R-:W-:-:S11]  /*04c0*/  UISETP.NE.U32.AND UP2, UPT, UR4, 0x1, UPT ;  /* 0x000000010400788c */ /* 0x000fd6000bf45070 */
.L_x_8:
[----:B--2---:R-:W2:Y:S01]  /*04d0*/  SHFL.IDX PT, R2, R96, RZ, 0x1f ;  /* 0x00001fff60027589 */ /* 0x004ea200000e0000 */
[----:B------:R-:W-:-:S04]  /*04e0*/  UISETP.NE.AND UP1, UPT, UR8, 0x2, UPT ;  /* 0x000000020800788c */ /* 0x000fc8000bf25270 */
[----:B------:R-:W-:Y:S01]  /*04f0*/  USEL UR6, URZ, 0x1, UP1 ;  /* 0x00000001ff067887 */ /* 0x000fe20008800000 */
[----:B--2---:R-:W-:-:S13]  /*0500*/  ISETP.NE.AND P0, PT, R2, RZ, PT ;  /* 0x000000ff0200720c */ /* 0x004fda0003f05270 */
[----:B------:R-:W-:Y:S05]  /*0510*/  @P0 BRA `(.L_x_9) ;  /* 0x0000000000500947 */ /* 0x000fea0003800000 */
[----:B------:R-:W2:Y:S01]  /*0520*/  S2UR UR5, SR_CgaCtaId ;  /* 0x00000000000579c3 */ /* 0x000ea20000008800 */
[----:B------:R-:W-:Y:S01]  /*0530*/  UMOV UR7, 0x400 ;  /* 0x0000040000077882 */ /* 0x000fe20000000000 */
[----:B------:R-:W-:Y:S01]  /*0540*/  UMOV UR4, 0x1 ;  /* 0x0000000100047882 */ /* 0x000fe20000000000 */
[----:B------:R-:W-:Y:S01]  /*0550*/  ELECT P0, URZ, PT ;  /* 0x0000000000ff782f */ /* 0x000fe20003800000 */
[----:B------:R-:W-:-:S04]  /*0560*/  UIADD3 UR10, UPT, UPT, -UR4, 0x100000, URZ ;  /* 0x00100000040a7890 */ /* 0x000fc8000fffe1ff */
[----:B------:R-:W-:Y:S02]  /*0570*/  USHF.L.U32 UR11, UR10, 0xb, URZ ;  /* 0x0000000b0a0b7899 */ /* 0x000fe400080006ff */
[----:B------:R-:W-:Y:S02]  /*0580*/  USHF.L.U32 UR10, UR10, 0x1, URZ ;  /* 0x000000010a0a7899 */ /* 0x000fe400080006ff */
[----:B--2---:R-:W-:Y:S01]  /*0590*/  ULEA UR5, UR5, UR7, 0x18 ;  /* 0x0000000705057291 */ /* 0x004fe2000f8ec0ff */
[----:B------:R-:W2:Y:S11]  /*05a0*/  FENCE.VIEW.ASYNC.S ;  /* 0x00000000000073c6 */ /* 0x000eb60000000000 */
[----:B--2---:R2:W3:Y:S01]  /*05b0*/  SYNCS.EXCH.64 URZ, [UR5], UR10 ;  /* 0x0000000a05ff75b2 */ /* 0x0044e20008000100 */
[----:B------:R2:W4:Y:S01]  /*05c0*/  SYNCS.EXCH.64 URZ, [UR5+0x28], UR10 ;  /* 0x0000280a05ff75b2 */ /* 0x0005220008000100 */
[----:B------:R2:W1:Y:S01]  /*05d0*/  SYNCS.EXCH.64 URZ, [UR5+0x8], UR10 ;  /* 0x0000080a05ff75b2 */ /* 0x0004620008000100 */
[----:B------:R2:W1:Y:S01]  /*05e0*/  SYNCS.EXCH.64 URZ, [UR5+0x30], UR10 ;  /* 0x0000300a05ff75b2 */ /* 0x0004620008000100 */
[----:B------:R2:W1:Y:S01]  /*05f0*/  SYNCS.EXCH.64 URZ, [UR5+0x10], UR10 ;  /* 0x0000100a05ff75b2 */ /* 0x0004620008000100 */
[----:B------:R2:W1:Y:S01]  /*0600*/  SYNCS.EXCH.64 URZ, [UR5+0x38], UR10 ;  /* 0x0000380a05ff75b2 */ /* 0x0004620008000100 */
[----:B------:R2:W1:Y:S01]  /*0610*/  SYNCS.EXCH.64 URZ, [UR5+0x18], UR10 ;  /* 0x0000180a05ff75b2 */ /* 0x0004620008000100 */
[----:B------:R2:W1:Y:S01]  /*0620*/  SYNCS.EXCH.64 URZ, [UR5+0x40], UR10 ;  /* 0x0000400a05ff75b2 */ /* 0x0004620008000100 */
[----:B------:R2:W1:Y:S01]  /*0630*/  SYNCS.EXCH.64 URZ, [UR5+0x20], UR10 ;  /* 0x0000200a05ff75b2 */ /* 0x0004620008000100 */
[----:B------:R2:W1:Y:S01]  /*0640*/  SYNCS.EXCH.64 URZ, [UR5+0x48], UR10 ;  /* 0x0000480a05ff75b2 */ /* 0x0004620008000100 */
[----:B------:R-:W-:Y:S01]  /*0650*/  NOP ;  /* 0x0000000000007918 */ /* 0x000fe20000000000 */
.L_x_9:
[----:B------:R-:W2:Y:S01]  /*0660*/  SHFL.IDX PT, R2, R96, RZ, 0x1f ;  /* 0x00001fff60027589 */ /* 0x000ea200000e0000 */
[----:B------:R-:W-:Y:S01]  /*0670*/  NOP ;  /* 0x0000000000007918 */ /* 0x000fe20000000000 */
[----:B--2---:R-:W-:-:S13]  /*0680*/  ISETP.NE.AND P0, PT, R2, 0x1, PT ;  /* 0x000000010200780c */ /* 0x004fda0003f05270 */
[----:B------:R-:W-:Y:S05]  /*0690*/  @P0 BRA `(.L_x_10) ;  /* 0x0000000000480947 */ /* 0x000fea0003800000 */
[----:B------:R-:W2:Y:S01]  /*06a0*/  S2UR UR7, SR_CgaCtaId ;  /* 0x00000000000779c3 */ /* 0x000ea20000008800 */
[----:B------:R-:W-:Y:S01]  /*06b0*/  UMOV UR9, 0x400 ;  /* 0x0000040000097882 */ /* 0x000fe20000000000 */
[----:B------:R-:W-:Y:S01]  /*06c0*/  UMOV UR5, 0x20 ;  /* 0x0000002000057882 */ /* 0x000fe20000000000 */
[----:B------:R-:W-:Y:S01]  /*06d0*/  UMOV UR4, 0x80 ;  /* 0x0000008000047882 */ /* 0x000fe20000000000 */
[----:B------:R-:W-:-:S04]  /*06e0*/  UIADD3 UR10, UPT, UPT, -UR5, 0x100000, URZ ;  /* 0x00100000050a7890 */ /* 0x000fc8000fffe1ff */
[----:B------:R-:W-:Y:S02]  /*06f0*/  USHF.L.U32 UR11, UR10, 0xb, URZ ;  /* 0x0000000b0a0b7899 */ /* 0x000fe400080006ff */
[----:B------:R-:W-:Y:S02]  /*0700*/  USHF.L.U32 UR10, UR10, 0x1, URZ ;  /* 0x000000010a0a7899 */ /* 0x000fe400080006ff */
[----:B------:R-:W-:-:S04]  /*0710*/  UIADD3 UR4, UPT, UPT, -UR4, 0x100000, URZ ;  /* 0x0010000004047890 */ /* 0x000fc8000fffe1ff */
[----:B------:R-:W-:Y:S02]  /*0720*/  USHF.L.U32 UR5, UR4, 0xb, URZ ;  /* 0x0000000b04057899 */ /* 0x000fe400080006ff */
[----:B------:R-:W-:Y:S01]  /*0730*/  USHF.L.U32 UR4, UR4, 0x1, URZ ;  /* 0x0000000104047899 */ /* 0x000fe200080006ff */
[----:B------:R-:W-:Y:S01]  /*0740*/  ELECT P0, URZ, PT ;  /* 0x0000000000ff782f */ /* 0x000fe20003800000 */
[----:B--2---:R-:W-:Y:S01]  /*0750*/  ULEA UR7, UR7, UR9, 0x18 ;  /* 0x0000000907077291 */ /* 0x004fe2000f8ec0ff */
[----:B------:R-:W2:Y:S11]  /*0760*/  FENCE.VIEW.ASYNC.S ;  /* 0x00000000000073c6 */ /* 0x000eb60000000000 */
[----:B--2---:R2:W1:Y:S01]  /*0770*/  SYNCS.EXCH.64 URZ, [UR7+0x50], UR10 ;  /* 0x0000500a07ff75b2 */ /* 0x0044620008000100 */
[----:B------:R2:W1:Y:S01]  /*0780*/  SYNCS.EXCH.64 URZ, [UR7+0x60], UR4 ;  /* 0x0000600407ff75b2 */ /* 0x0004620008000100 */
[----:B------:R2:W1:Y:S01]  /*0790*/  SYNCS.EXCH.64 URZ, [UR7+0x58], UR10 ;  /* 0x0000580a07ff75b2 */ /* 0x0004620008000100 */
[----:B------:R2:W1:Y:S01]  /*07a0*/  SYNCS.EXCH.64 URZ, [UR7+0x68], UR4 ;  /* 0x0000680407ff75b2 */ /* 0x0004620008000100 */
[----:B------:R-:W-:Y:S01]  /*07b0*/  NOP ;  /* 0x0000000000007918 */ /* 0x000fe20000000000 */
.L_x_10:
[----:B------:R-:W3:Y:S01]  /*07c0*/  SHFL.IDX PT, R2, R96, RZ, 0x1f ;  /* 0x00001fff60027589 */ /* 0x000ee200000e0000 */
[----:B------:R-:W-:Y:S01]  /*07d0*/  NOP ;  /* 0x0000000000007918 */ /* 0x000fe20000000000 */
[----:B---3--:R-:W-:-:S13]  /*07e0*/  ISETP.NE.AND P0, PT, R2, 0x3, PT ;  /* 0x000000030200780c */ /* 0x008fda0003f05270 */
[----:B------:R-:W-:Y:S05]  /*07f0*/  @P0 BRA `(.L_x_11) ;  /* 0x0000000000300947 */ /* 0x000fea0003800000 */
[----:B--2---:R-:W2:Y:S01]  /*0800*/  S2UR UR5, SR_CgaCtaId ;  /* 0x00000000000579c3 */ /* 0x004ea20000008800 */
        /* <DEDUP_REMOVED lines=8> */
[----:B--2---:R3:W2:Y:S01]  /*0890*/  SYNCS.EXCH.64 URZ, [UR5+0x70], UR10 ;  /* 0x0000700a05ff75b2 */ /* 0x0046a20008000100 */
[----:B------:R3:W1:Y:S02]  /*08a0*/  SYNCS.EXCH.64 URZ, [UR5+0x78], UR10 ;  /* 0x0000780a05ff75b2 */ /* 0x0006640008000100 */
[----:B---3--:R-:W-:Y:S01]  /*08b0*/  NOP ;  /* 0x0000000000007918 */ /* 0x008fe20000000000 */
.L_x_11:
[----:B------:R-:W3:Y:S01]  /*08c0*/  SHFL.IDX PT, R2, R96, RZ, 0x1f ;  /* 0x00001fff60027589 */ /* 0x000ee200000e0000 */
[----:B------:R-:W-:Y:S01]  /*08d0*/  NOP ;  /* 0x0000000000007918 */ /* 0x000fe20000000000 */
[----:B---3--:R-:W-:-:S13]  /*08e0*/  ISETP.NE.AND P0, PT, R2, 0x4, PT ;  /* 0x000000040200780c */ /* 0x008fda0003f05270 */
[----:B------:R-:W-:Y:S05]  /*08f0*/  @P0 BRA `(.L_x_12) ;  /* 0x00000000004c0947 */ /* 0x000fea0003800000 */
[----:B--2---:R-:W2:Y:S01]  /*0900*/  S2UR UR5, SR_CgaCtaId ;  /* 0x00000000000579c3 */ /* 0x004ea20000008800 */
[----:B------:R-:W-:Y:S01]  /*0910*/  UMOV UR9, 0x100 ;  /* 0x0000010000097882 */ /* 0x000fe20000000000 */
[----:B------:R-:W-:Y:S01]  /*0920*/  UMOV UR7, 0x400 ;  /* 0x0000040000077882 */ /* 0x000fe20000000000 */
[----:B------:R-:W-:Y:S01]  /*0930*/  USEL UR9, UR9, 0xe0, UP2 ;  /* 0x000000e009097887 */ /* 0x000fe20009000000 */
[----:B------:R-:W-:Y:S01]  /*0940*/  UMOV UR4, 0x1 ;  /* 0x0000000100047882 */ /* 0x000fe20000000000 */
[----:B------:R-:W-:Y:S01]  /*0950*/  ELECT P0, URZ, PT ;  /* 0x0000000000ff782f */ /* 0x000fe20003800000 */
[----:B------:R-:W-:-:S04]  /*0960*/  UIADD3 UR10, UPT, UPT, -UR4, 0x100000, URZ ;  /* 0x00100000040a7890 */ /* 0x000fc8000fffe1ff */
[----:B------:R-:W-:Y:S02]  /*0970*/  USHF.L.U32 UR11, UR10, 0xb, URZ ;  /* 0x0000000b0a0b7899 */ /* 0x000fe400080006ff */
[----:B------:R-:W-:Y:S02]  /*0980*/  USHF.L.U32 UR10, UR10, 0x1, URZ ;  /* 0x000000010a0a7899 */ /* 0x000fe400080006ff */
[----:B------:R-:W-:-:S04]  /*0990*/  UIADD3 UR12, UPT, UPT, -UR9, 0x100000, URZ ;  /* 0x00100000090c7890 */ /* 0x000fc8000fffe1ff */
[----:B------:R-:W-:Y:S02]  /*09a0*/  USHF.L.U32 UR13, UR12, 0xb, URZ ;  /* 0x0000000b0c0d7899 */ /* 0x000fe400080006ff */
[----:B------:R-:W-:Y:S02]  /*09b0*/  USHF.L.U32 UR12, UR12, 0x1, URZ ;  /* 0x000000010c0c7899 */ /* 0x000fe400080006ff */
[----:B--2---:R-:W-:Y:S01]  /*09c0*/  ULEA UR5, UR5, UR7, 0x18 ;  /* 0x0000000705057291 */ /* 0x004fe2000f8ec0ff */
[----:B------:R-:W2:Y:S11]  /*09d0*/  FENCE.VIEW.ASYNC.S ;  /* 0x00000000000073c6 */ /* 0x000eb60000000000 */
[----:B--2---:R3:W2:Y:S01]  /*09e0*/  SYNCS.EXCH.64 URZ, [UR5+0x80], UR10 ;  /* 0x0000800a05ff75b2 */ /* 0x0046a20008000100 */
[----:B------:R3:W1:Y:S01]  /*09f0*/  SYNCS.EXCH.64 URZ, [UR5+0x90], UR12 ;  /* 0x0000900c05ff75b2 */ /* 0x0006620008000100 */
[----:B------:R3:W1:Y:S01]  /*0a00*/  SYNCS.EXCH.64 URZ, [UR5+0x88], UR10 ;  /* 0x0000880a05ff75b2 */ /* 0x0006620008000100 */
[----:B------:R3:W1:Y:S02]  /*0a10*/  SYNCS.EXCH.64 URZ, [UR5+0x98], UR12 ;  /* 0x0000980c05ff75b2 */ /* 0x0006640008000100 */
[----:B---3--:R-:W-:Y:S01]  /*0a20*/  NOP ;  /* 0x0000000000007918 */ /* 0x008fe20000000000 */
.L_x_12:
[----:B------:R-:W3:Y:S01]  /*0a30*/  SHFL.IDX PT, R2, R96, RZ, 0x1f ;  /* 0x00001fff60027589 */ /* 0x000ee200000e0000 */
[----:B------:R-:W-:Y:S01]  /*0a40*/  NOP ;  /* 0x0000000000007918 */ /* 0x000fe20000000000 */
[----:B---3--:R-:W-:-:S13]  /*0a50*/  ISETP.NE.AND P0, PT, R2, 0x5, PT ;  /* 0x000000050200780c */ /* 0x008fda0003f05270 */
[----:B------:R-:W-:Y:S05]  /*0a60*/  @P0 BRA `(.L_x_13) ;  /* 0x0000000000580947 */ /* 0x000fea0003800000 */
[----:B--2---:R-:W2:Y:S01]  /*0a70*/  S2UR UR7, SR_CgaCtaId ;  /* 0x00000000000779c3 */ /* 0x004ea20000008800 */
        /* <DEDUP_REMOVED lines=12> */
[----:B--2---:R3:W2:Y:S01]  /*0b40*/  SYNCS.EXCH.64 URZ, [UR7+0xa0], UR10 ;  /* 0x0000a00a07ff75b2 */ /* 0x0046a20008000100 */
[----:B------:R3:W1:Y:S01]  /*0b50*/  SYNCS.EXCH.64 URZ, [UR7+0xc0], UR4 ;  /* 0x0000c00407ff75b2 */ /* 0x0006620008000100 */
[----:B------:R3:W1:Y:S01]  /*0b60*/  SYNCS.EXCH.64 URZ, [UR7+0xa8], UR10 ;  /* 0x0000a80a07ff75b2 */ /* 0x0006620008000100 */
[----:B------:R3:W1:Y:S01]  /*0b70*/  SYNCS.EXCH.64 URZ, [UR7+0xc8], UR4 ;  /* 0x0000c80407ff75b2 */ /* 0x0006620008000100 */
[----:B------:R3:W1:Y:S01]  /*0b80*/  SYNCS.EXCH.64 URZ, [UR7+0xb0], UR10 ;  /* 0x0000b00a07ff75b2 */ /* 0x0006620008000100 */
[----:B------:R3:W1:Y:S01]  /*0b90*/  SYNCS.EXCH.64 URZ, [UR7+0xd0], UR4 ;  /* 0x0000d00407ff75b2 */ /* 0x0006620008000100 */
[----:B------:R3:W1:Y:S01]  /*0ba0*/  SYNCS.EXCH.64 URZ, [UR7+0xb8], UR10 ;  /* 0x0000b80a07ff75b2 */ /* 0x0006620008000100 */
[----:B------:R3:W1:Y:S02]  /*0bb0*/  SYNCS.EXCH.64 URZ, [UR7+0xd8], UR4 ;  /* 0x0000d80407ff75b2 */ /* 0x0006640008000100 */
[----:B---3--:R-:W-:Y:S01]  /*0bc0*/  NOP ;  /* 0x0000000000007918 */ /* 0x008fe20000000000 */
.L_x_13:
        /* <DEDUP_REMOVED lines=18> */
.L_x_14:
[----:B--2---:R-:W2:Y:S01]  /*0cf0*/  S2UR UR5, SR_CTAID.X ;  /* 0x00000000000579c3 */ /* 0x004ea20000002500 */
[----:B------:R-:W-:-:S05]  /*0d00*/  CS2R.32 R90, SR_CgaSize ;  /* 0x00000000005a7805 */ /* 0x000fca0000008a00 */
[----:B------:R-:W-:-:S05]  /*0d10*/  IMAD R90, R90, -0xa0, RZ ;  /* 0xffffff605a5a7824 */ /* 0x000fca00078e02ff */
[----:B------:R-:W-:-:S14]  /*0d20*/  R2UR UR9, R90 ;  /* 0x000000005a0972ca */ /* 0x000fdc00000e0000 */
[----:B------:R-:W3:Y:S01]  /*0d30*/  LDCU UR9, c[0x0][UR9+0x2b0] ;  /* 0x00005600090977ac */ /* 0x000ee20008000800 */
[----:B------:R-:W-:Y:S01]  /*0d40*/  NOP ;  /* 0x0000000000007918 */ /* 0x000fe20000000000 */
[----:B------:R-:W-:-:S05]  /*0d50*/  CS2R.32 R90, SR_CgaSize ;  /* 0x00000000005a7805 */ /* 0x000fca0000008a00 */
[----:B------:R-:W-:-:S05]  /*0d60*/  IMAD R90, R90, -0xa0, RZ ;  /* 0xffffff605a5a7824 */ /* 0x000fca00078e02ff */
[----:B------:R-:W-:-:S14]  /*0d70*/  R2UR UR7, R90 ;  /* 0x000000005a0772ca */ /* 0x000fdc00000e0000 */
[----:B------:R-:W4:Y:S01]  /*0d80*/  LDCU UR7, c[0x0][UR7+0x2b4] ;  /* 0x00005680070777ac */ /* 0x000f220008000800 */
[----:B------:R-:W1:Y:S08]  /*0d90*/  S2UR UR4, SR_CTAID.Y ;  /* 0x00000000000479c3 */ /* 0x000e700000002600 */
[----:B------:R-:W4:Y:S01]  /*0da0*/  LDC R9, c[0x0][0xb24] ;  /* 0x0002c900ff097b82 */ /* 0x000f220000000800 */
[----:B--2---:R-:W-:-:S02]  /*0db0*/  I2FP.F32.U32 R5, UR5 ;  /* 0x0000000500057c45 */ /* 0x004fc40008201000 */
[----:B------:R-:W-:-:S05]  /*0dc0*/  CS2R.32 R3, SR_CgaSize ;  /* 0x0000000000037805 */ /* 0x000fca0000008a00 */
[----:B------:R-:W-:-:S06]  /*0dd0*/  IMAD R3, R3, -0xa0, RZ ;  /* 0xffffff6003037824 */ /* 0x000fcc00078e02ff */
[----:B------:R-:W2:Y:S01]  /*0de0*/  LDC R3, c[0x0][R3+0x2a0] ;  /* 0x0000a80003037b82 */ /* 0x000ea20000000800 */
[----:B------:R-:W-:Y:S01]  /*0df0*/  MOV R21, UR5 ;  /* 0x0000000500157c02 */ /* 0x000fe20008000f00 */
[----:B---3--:R-:W-:Y:S01]  /*0e00*/  FMUL R5, R5, UR9 ;  /* 0x0000000905057c20 */ /* 0x008fe20008400000 */
[----:B-1----:R-:W-:Y:S02]  /*0e10*/  I2FP.F32.U32 R4, UR4 ;  /* 0x0000000400047c45 */ /* 0x002fe40008201000 */
[----:B------:R-:W-:-:S05]  /*0e20*/  CS2R.32 R2, SR_CgaSize ;  /* 0x0000000000027805 */ /* 0x000fca0000008a00 */
[----:B------:R-:W-:-:S06]  /*0e30*/  IMAD R2, R2, -0xa0, RZ ;  /* 0xffffff6002027824 */ /* 0x000fcc00078e02ff */
[----:B------:R-:W1:Y:S01]  /*0e40*/  LDC R2, c[0x0][R2+0x2a4] ;  /* 0x0000a90002027b82 */ /* 0x000e620000000800 */
[----:B------:R-:W3:Y:S01]  /*0e50*/  F2I.U32.TRUNC.NTZ R90, R5 ;  /* 0x00000005005a7305 */ /* 0x000ee2000020f000 */
[----:B------:R-:W-:Y:S01]  /*0e60*/  MOV R20, UR4 ;  /* 0x0000000400147c02 */ /* 0x000fe20008000f00 */
[----:B----4-:R-:W-:-:S05]  /*0e70*/  FMUL R4, R4, UR7 ;  /* 0x0000000704047c20 */ /* 0x010fca0008400000 */
[----:B------:R-:W-:Y:S01]  /*0e80*/  BAR.SYNC.DEFER_BLOCKING 0x0 ;  /* 0x0000000000007b1d */ /* 0x000fe20000010000 */
[----:B------:R-:W-:-:S05]  /*0e90*/  ISETP.GE.AND P0, PT, R9, 0x1, PT ;  /* 0x000000010900780c */ /* 0x000fca0003f06270 */
[----:B------:R-:W4:Y:S02]  /*0ea0*/  F2I.U32.TRUNC.NTZ R83, R4 ;  /* 0x0000000400537305 */ /* 0x000f24000020f000 */
[----:B------:R-:W1:Y:S01]  /*0eb0*/  S2UR UR36, SR_CTAID.Z ;  /* 0x00000000002479c3 */ /* 0x000e620000002700 */
[----:B---3--:R-:W-:-:S05]  /*0ec0*/  IADD3 R90, PT, PT, -R90, RZ, RZ ;  /* 0x000000ff5a5a7210 */ /* 0x008fca0007ffe1ff */
[----:B--2---:R-:W-:Y:S01]  /*0ed0*/  IMAD R90, R3, R90, UR5 ;  /* 0x00000005035a7e24 */ /* 0x004fe2000f8e025a */
[----:B----4-:R-:W-:-:S05]  /*0ee0*/  IADD3 R83, PT, PT, -R83, RZ, RZ ;  /* 0x000000ff53537210 */ /* 0x010fca0007ffe1ff */
[----:B-1----:R-:W-:Y:S01]  /*0ef0*/  IMAD R83, R2, R83, UR4 ;  /* 0x0000000402537e24 */ /* 0x002fe2000f8e0253 */
[----:B------:R-:W-:Y:S06]  /*0f00*/  @!P0 BRA `(.L_x_15) ;  /* 0x0000000000b88947 */ /* 0x000fec0003800000 */
[----:B------:R-:W1:Y:S01]  /*0f10*/  LDC.64 R4, c[0x0][0xb18] ;  /* 0x0002c600ff047b82 */ /* 0x000e620000000a00 */
[----:B------:R-:W-:-:S07]  /*0f20*/  ISETP.NE.AND P0, PT, R9, 0x1, PT ;  /* 0x000000010900780c */ /* 0x000fce0003f05270 */
[----:B------:R-:W2:Y:S08]  /*0f30*/  LDC R10, c[0x0][0xb0c] ;  /* 0x0002c300ff0a7b82 */ /* 0x000eb00000000800 */
[----:B------:R-:W3:Y:S08]  /*0f40*/  LDC R11, c[0x0][0x370] ;  /* 0x0000dc00ff0b7b82 */ /* 0x000ef00000000800 */
[----:B------:R-:W4:Y:S01]  /*0f50*/  LDC R12, c[0x0][0x374] ;  /* 0x0000dd00ff0c7b82 */ /* 0x000f220000000800 */
[----:B-1----:R-:W-:-:S07]  /*0f60*/  ISETP.NE.AND P1, PT, R4, 0x1, PT ;  /* 0x000000010400780c */ /* 0x002fce0003f25270 */
[----:B------:R-:W3:Y:S01]  /*0f70*/  LDC.64 R6, c[0x0][0xb10] ;  /* 0x0002c400ff067b82 */ /* 0x000ee20000000a00 */
[----:B--2---:R-:W-:-:S07]  /*0f80*/  ISETP.NE.AND P2, PT, R10, 0x1, PT ;  /* 0x000000010a00780c */ /* 0x004fce0003f45270 */
[----:B------:R-:W1:Y:S08]  /*0f90*/  LDC R8, c[0x0][0xb20] ;  /* 0x0002c800ff087b82 */ /* 0x000e700000000800 */
[----:B------:R-:W2:Y:S01]  /*0fa0*/  LDC.64 R2, c[0x0][0xb28] ;  /* 0x0002ca00ff027b82 */ /* 0x000ea20000000a00 */
[----:B----4-:R-:W-:-:S04]  /*0fb0*/  IMAD.HI.U32 R13, R12, R5, RZ ;  /* 0x000000050c0d7227 */ /* 0x010fc800078e00ff */
[----:B------:R-:W-:-:S04]  /*0fc0*/  IMAD.HI.U32 R5, R20, R5, RZ ;  /* 0x0000000514057227 */ /* 0x000fc800078e00ff */
[----:B---3--:R-:W-:-:S04]  /*0fd0*/  IMAD.HI.U32 R14, R11, R6, RZ ;  /* 0x000000060b0e7227 */ /* 0x008fc800078e00ff */
[C---:B------:R-:W-:Y:S01]  /*0fe0*/  IMAD.HI.U32 R16, R21.reuse, R6, RZ ;  /* 0x0000000615107227 */ /* 0x040fe200078e00ff */
[-C--:B------:R-:W-:Y:S02]  /*0ff0*/  @P2 SHF.R.U32.HI R11, RZ, R7.reuse, R14 ;  /* 0x00000007ff0b2219 */ /* 0x080fe4000001160e */
[-C--:B-1----:R-:W-:Y:S02]  /*1000*/  @P1 SHF.R.U32.HI R12, RZ, R8.reuse, R13 ;  /* 0x00000008ff0c1219 */ /* 0x082fe4000001160d */
[----:B------:R-:W-:Y:S02]  /*1010*/  SHF.R.U32.HI R5, RZ, R8, R5 ;  /* 0x00000008ff057219 */ /* 0x000fe40000011605 */
[----:B------:R-:W-:Y:S02]  /*1020*/  SHF.R.U32.HI R16, RZ, R7, R16 ;  /* 0x00000007ff107219 */ /* 0x000fe40000011610 */
[----:B------:R-:W-:Y:S01]  /*1030*/  SEL R5, R20, R5, !P1 ;  /* 0x0000000514057207 */ /* 0x000fe20004800000 */
[----:B--2---:R-:W-:Y:S01]  /*1040*/  IMAD.HI.U32 R14, R12, R2, RZ ;  /* 0x000000020c0e7227 */ /* 0x004fe200078e00ff */
[----:B------:R-:W-:-:S02]  /*1050*/  SEL R7, R21, R16, !P2 ;  /* 0x0000001015077207 */ /* 0x000fc40005000000 */
[----:B------:R-:W-:Y:S01]  /*1060*/  IADD3 R13, PT, PT, -R5, RZ, RZ ;  /* 0x000000ff050d7210 */ /* 0x000fe20007ffe1ff */
[----:B------:R-:W-:Y:S01]  /*1070*/  IMAD.HI.U32 R6, R11, R2, RZ ;  /* 0x000000020b067227 */ /* 0x000fe200078e00ff */
[----:B------:R-:W-:-:S03]  /*1080*/  @P0 SHF.R.U32.HI R12, RZ, R3, R14 ;  /* 0x00000003ff0c0219 */ /* 0x000fc6000001160e */
[----:B------:R-:W-:Y:S01]  /*1090*/  IMAD R13, R4, R13, R20 ;  /* 0x0000000d040d7224 */ /* 0x000fe200078e0214 */
[----:B------:R-:W-:Y:S01]  /*10a0*/  @P0 SHF.R.U32.HI R11, RZ, R3, R6 ;  /* 0x00000003ff0b0219 */ /* 0x000fe20000011606 */
[----:B------:R-:W-:-:S04]  /*10b0*/  IMAD R12, R12, R9, RZ ;  /* 0x000000090c0c7224 */ /* 0x000fc800078e02ff */
[----:B------:R-:W-:Y:S01]  /*10c0*/  IMAD R6, R11, R9, RZ ;  /* 0x000000090b067224 */ /* 0x000fe200078e02ff */
[----:B------:R-:W-:-:S04]  /*10d0*/  ISETP.GE.AND P1, PT, R5, R12, PT ;  /* 0x0000000c0500720c */ /* 0x000fc80003f26270 */
[----:B------:R-:W-:Y:S01]  /*10e0*/  ISETP.GE.OR P1, PT, R7, R6, P1 ;  /* 0x000000060700720c */ /* 0x000fe20000f26670 */
[----:B------:R-:W-:-:S05]  /*10f0*/  IMAD.HI.U32 R6, R5, R2, RZ ;  /* 0x0000000205067227 */ /* 0x000fca00078e00ff */
[----:B------:R-:W-:-:S04]  /*1100*/  SHF.R.U32.HI R6, RZ, R3, R6 ;  /* 0x00000003ff067219 */ /* 0x000fc80000011606 */
[----:B------:R-:W-:-:S03]  /*1110*/  SEL R6, R5, R6, !P0 ;  /* 0x0000000605067207 */ /* 0x000fc60004000000 */
[----:B------:R-:W-:Y:S01]  /*1120*/  @!P1 IMAD.HI.U32 R8, R7, R2, RZ ;  /* 0x0000000207089227 */ /* 0x000fe200078e00ff */
[----:B------:R-:W-:-:S04]  /*1130*/  IADD3 R2, PT, PT, -R6, RZ, RZ ;  /* 0x000000ff06027210 */ /* 0x000fc80007ffe1ff */
[----:B------:R-:W-:Y:S01]  /*1140*/  @!P1 SHF.R.U32.HI R8, RZ, R3, R8 ;  /* 0x00000003ff089219 */ /* 0x000fe20000011608 */
[----:B------:R-:W-:-:S03]  /*1150*/  IMAD R2, R9, R2, R5 ;  /* 0x0000000209027224 */ /* 0x000fc600078e0205 */
[----:B------:R-:W-:-:S05]  /*1160*/  @!P1 SEL R3, R7, R8, !P0 ;  /* 0x0000000807039207 */ /* 0x000fca0004000000 */
[--C-:B------:R-:W-:Y:S02]  /*1170*/  @!P1 IMAD.IADD R6, R6, 0x1, -R3.reuse ;  /* 0x0000000106069824 */ /* 0x100fe400078e0a03 */
[----:B------:R-:W-:Y:S01]  /*1180*/  @!P1 IMAD R3, R2, R11, R3 ;  /* 0x0000000b02039224 */ /* 0x000fe200078e0203 */
[----:B------:R-:W-:Y:S01]  /*1190*/  IADD3 R2, PT, PT, -R7, RZ, RZ ;  /* 0x000000ff07027210 */ /* 0x000fe20007ffe1ff */
[----:B------:R-:W-:Y:S02]  /*11a0*/  @!P1 IMAD R5, R6, R9, R7 ;  /* 0x0000000906059224 */ /* 0x000fe400078e0207 */
[----:B------:R-:W-:Y:S02]  /*11b0*/  @!P1 IMAD.MOV.U32 R7, RZ, RZ, R3 ;  /* 0x000000ffff079224 */ /* 0x000fe400078e0003 */
[----:B------:R-:W-:Y:S02]  /*11c0*/  IMAD R2, R10, R2, R21 ;  /* 0x000000020a027224 */ /* 0x000fe400078e0215 */
[----:B------:R-:W-:-:S02]  /*11d0*/  IMAD R20, R5, R4, R13 ;  /* 0x0000000405147224 */ /* 0x000fc400078e020d */
[----:B------:R-:W-:Y:S02]  /*11e0*/  IMAD R21, R7, R10, R2 ;  /* 0x0000000a07157224 */ /* 0x000fe400078e0202 */
.L_x_15:
[----:B------:R-:W1:Y:S01]  /*11f0*/  LDCU UR4, c[0x0][0xb30] ;  /* 0x00016600ff0477ac */ /* 0x000e620008000800 */
[----:B------:R-:W2:Y:S08]  /*1200*/  S2UR UR37, SR_CgaCtaId ;  /* 0x00000000002579c3 */ /* 0x000eb00000008800 */
[----:B------:R-:W3:Y:S01]  /*1210*/  LDC R40, c[0x0][0xb24] ;  /* 0x0002c900ff287b82 */ /* 0x000ee20000000800 */
[----:B-1----:R-:W-:-:S09]  /*1220*/  UISETP.NE.AND UP1, UPT, UR4, 0x1, UPT ;  /* 0x000000010400788c */ /* 0x002fd2000bf25270 */
[----:B--2---:R-:W-:Y:S05]  /*1230*/  BRA.U UP1, `(.L_x_16) ;  /* 0x0000000101407547 */ /* 0x004fea000b800000 */
[----:B------:R-:W1:Y:S08]  /*1240*/  LDC.64 R4, c[0x0][0xb10] ;  /* 0x0002c400ff047b82 */ /* 0x000e700000000a00 */
[----:B------:R-:W2:Y:S08]  /*1250*/  LDC.64 R2, c[0x0][0xb18] ;  /* 0x0002c600ff027b82 */ /* 0x000eb00000000a00 */
[----:B------:R-:W4:Y:S08]  /*1260*/  LDC R6, c[0x0][0xb20] ;  /* 0x0002c800ff067b82 */ /* 0x000f300000000800 */
[----:B------:R-:W3:Y:S01]  /*1270*/  LDC R8, c[0x0][0xb0c] ;  /* 0x0002c300ff087b82 */ /* 0x000ee20000000800 */
[----:B-1----:R-:W-:-:S05]  /*1280*/  IMAD.HI.U32 R4, R21, R4, RZ ;  /* 0x0000000415047227 */ /* 0x002fca00078e00ff */
[----:B------:R-:W-:Y:S01]  /*1290*/  SHF.R.U32.HI R4, RZ, R5, R4 ;  /* 0x00000005ff047219 */ /* 0x000fe20000011604 */
[----:B--2---:R-:W-:Y:S01]  /*12a0*/  IMAD.HI.U32 R3, R20, R3, RZ ;  /* 0x0000000314037227 */ /* 0x004fe200078e00ff */
[----:B------:R-:W-:-:S04]  /*12b0*/  ISETP.NE.AND P0, PT, R2, 0x1, PT ;  /* 0x000000010200780c */ /* 0x000fc80003f05270 */
[----:B----4-:R-:W-:-:S04]  /*12c0*/  SHF.R.U32.HI R3, RZ, R6, R3 ;  /* 0x00000006ff037219 */ /* 0x010fc80000011603 */
[----:B------:R-:W-:Y:S02]  /*12d0*/  SEL R3, R20, R3, !P0 ;  /* 0x0000000314037207 */ /* 0x000fe40004000000 */
[----:B---3--:R-:W-:-:S04]  /*12e0*/  ISETP.NE.AND P1, PT, R8, 0x1, PT ;  /* 0x000000010800780c */ /* 0x008fc80003f25270 */
[----:B------:R-:W-:-:S05]  /*12f0*/  SEL R4, R21, R4, !P1 ;  /* 0x0000000415047207 */ /* 0x000fca0004800000 */
[----:B------:R-:W-:Y:S02]  /*1300*/  IMAD.IADD R5, R3, 0x1, -R4 ;  /* 0x0000000103057824 */ /* 0x000fe400078e0a04 */
[----:B------:R-:W-:Y:S02]  /*1310*/  IMAD.IADD R3, R4, 0x1, -R3 ;  /* 0x0000000104037824 */ /* 0x000fe400078e0a03 */
[----:B------:R-:W-:Y:S02]  /*1320*/  IMAD R21, R5, R8, R21 ;  /* 0x0000000805157224 */ /* 0x000fe400078e0215 */
[----:B------:R-:W-:-:S07]  /*1330*/  IMAD R20, R3, R2, R20 ;  /* 0x0000000203147224 */ /* 0x000fce00078e0214 */
.L_x_16:
[----:B------:R-:W-:Y:S01]  /*1340*/  BAR.SYNC.DEFER_BLOCKING 0x0 ;  /* 0x0000000000007b1d */ /* 0x000fe20000010000 */
[----:B------:R-:W-:Y:S01]  /*1350*/  UISETP.NE.AND UP1, UPT, UR8, 0x2, UPT ;  /* 0x000000020800788c */ /* 0x000fe2000bf25270 */
[----:B------:R-:W-:Y:S02]  /*1360*/  ISETP.NE.OR P5, PT, R0, 0x2, !P5 ;  /* 0x000000020000780c */ /* 0x000fe40006fa5670 */
[----:B------:R-:W-:-:S06]  /*1370*/  LOP3.LUT R2, R103, 0x1f, RZ, 0xc0, !PT ;  /* 0x0000001f67027812 */ /* 0x000fcc00078ec0ff */
[----:B------:R-:W-:Y:S05]  /*1380*/  BRA.U UP1, `(.L_x_17) ;  /* 0x0000001101807547 */ /* 0x000fea000b800000 */
[----:B------:R-:W1:Y:S01]  /*1390*/  LDCU UR13, c[0x0][0x38c] ;  /* 0x00007180ff0d77ac */ /* 0x000e620008000800 */
[----:B------:R-:W2:Y:S01]  /*13a0*/  LDC R9, c[0x0][0x370] ;  /* 0x0000dc00ff097b82 */ /* 0x000ea20000000800 */
[----:B------:R-:W-:Y:S01]  /*13b0*/  PLOP3.LUT P1, PT, PT, PT, UP2, 0x80, 0x8 ;  /* 0x000000000008781c */ /* 0x000fe20003f2f028 */
[----:B------:R-:W-:Y:S01]  /*13c0*/  IMAD.MOV.U32 R15, RZ, RZ, 0x1 ;  /* 0x00000001ff0f7424 */ /* 0x000fe200078e00ff */
[----:B------:R-:W-:Y:S01]  /*13d0*/  ISETP.EQ.OR P4, PT, R2, RZ, P5 ;  /* 0x000000ff0200720c */ /* 0x000fe20002f82670 */
[----:B------:R-:W-:Y:S01]  /*13e0*/  IMAD.MOV.U32 R14, RZ, RZ, RZ ;  /* 0x000000ffff0e7224 */ /* 0x000fe200078e00ff */
[----:B------:R-:W-:Y:S02]  /*13f0*/  PLOP3.LUT P1, PT, P1, PT, PT, 0x8, 0x80 ;  /* 0x000000000080781c */ /* 0x000fe40000f2e170 */
[----:B------:R-:W-:Y:S01]  /*1400*/  CS2R R12, SRZ ;  /* 0x00000000000c7805 */ /* 0x000fe2000001ff00 */
[----:B------:R-:W-:Y:S01]  /*1410*/  IMAD.MOV.U32 R10, RZ, RZ, 0x1 ;  /* 0x00000001ff0a7424 */ /* 0x000fe200078e00ff */
[----:B------:R-:W4:Y:S01]  /*1420*/  LDC R0, c[0x0][0x374] ;  /* 0x0000dd00ff007b82 */ /* 0x000f220000000800 */
[----:B------:R-:W2:Y:S01]  /*1430*/  LDCU.64 UR22, c[0x0][0x348] ;  /* 0x00006900ff1677ac */ /* 0x000ea20008000a00 */
[----:B------:R-:W-:Y:S01]  /*1440*/  UMOV UR6, URZ ;  /* 0x000000ff00067c82 */ /* 0x000fe20008000000 */
[----:B-1----:R-:W-:-:S04]  /*1450*/  UIADD3 UR5, UPT, UPT, UR13, 0x7f, URZ ;  /* 0x0000007f0d057890 */ /* 0x002fc8000fffe0ff */
[----:B------:R-:W-:-:S04]  /*1460*/  USHF.R.S32.HI UR4, URZ, 0x1f, UR5 ;  /* 0x0000001fff047899 */ /* 0x000fc80008011405 */
[----:B------:R-:W-:-:S04]  /*1470*/  ULEA.HI UR4, UR4, UR5, URZ, 0x7 ;  /* 0x0000000504047291 */ /* 0x000fc8000f8f38ff */
[----:B------:R-:W-:Y:S02]  /*1480*/  USHF.R.S32.HI UR15, URZ, 0x7, UR4 ;  /* 0x00000007ff0f7899 */ /* 0x000fe40008011404 */
[----:B------:R-:W-:Y:S02]  /*1490*/  UIADD3 UR4, UPT, UPT, UR13, -0x1, URZ ;  /* 0xffffffff0d047890 */ /* 0x000fe4000fffe0ff */
[----:B------:R-:W-:Y:S02]  /*14a0*/  UISETP.LT.U32.AND UP0, UPT, UR15, 0x5, UPT ;  /* 0x000000050f00788c */ /* 0x000fe4000bf01070 */
[----:B------:R-:W-:Y:S02]  /*14b0*/  UISETP.GE.U32.AND UP1, UPT, UR4, -0xff, UPT ;  /* 0xffffff010400788c */ /* 0x000fe4000bf26070 */
[----:B------:R-:W-:Y:S02]  /*14c0*/  USEL UR14, UR15, 0x5, UP0 ;  /* 0x000000050f0e7887 */ /* 0x000fe40008000000 */
[----:B------:R-:W-:-:S02]  /*14d0*/  UIADD3 UR13, UPT, UPT, UR13, 0xfe, URZ ;  /* 0x000000fe0d0d7890 */ /* 0x000fc4000fffe0ff */
[----:B------:R-:W-:Y:S02]  /*14e0*/  UIADD3 UR5, UPT, UPT, UR14, -0x1, URZ ;  /* 0xffffffff0e057890 */ /* 0x000fe4000fffe0ff */
[----:B------:R-:W-:-:S03]  /*14f0*/  UIADD3 UR7, UPT, UPT, UR15, -UR14, URZ ;  /* 0x8000000e0f077290 */ /* 0x000fc6000fffe0ff */
[----:B------:R-:W-:-:S04]  /*1500*/  @UP1 UIADD3 UR5, UPT, UPT, UR14, URZ, URZ ;  /* 0x000000ff0e051290 */ /* 0x000fc8000fffe0ff */
[----:B--2---:R-:W-:-:S12]  /*1510*/  UIADD3 UR5, UPT, UPT, UR5, 0x1, URZ ;  /* 0x0000000105057890 */ /* 0x004fd8000fffe0ff */
.L_x_35:
[----:B------:R-:W-:Y:S01]  /*1520*/  UISETP.NE.AND UP0, UPT, UR37, URZ, UPT ;  /* 0x000000ff2500728c */ /* 0x000fe2000bf05270 */
[----:B------:R-:W1:Y:S08]  /*1530*/  S2UR UR37, SR_CgaCtaId ;  /* 0x00000000002579c3 */ /* 0x000e700000008800 */
[----:B------:R-:W-:Y:S05]  /*1540*/  BRA.U UP0, `(.L_x_18) ;  /* 0x0000000100347547 */ /* 0x000fea000b800000 */
[----:B------:R-:W2:Y:S01]  /*1550*/  S2R R2, SR_CgaCtaId ;  /* 0x0000000000027919 */ /* 0x000ea20000008800 */
[----:B------:R-:W-:-:S04]  /*1560*/  MOV R3, 0x400 ;  /* 0x0000040000037802 */ /* 0x000fc80000000f00 */
[----:B--2---:R-:W-:Y:S02]  /*1570*/  LEA R3, R2, R3, 0x18 ;  /* 0x0000000302037211 */ /* 0x004fe400078ec0ff */
[----:B------:R-:W-:-:S03]  /*1580*/  SHF.L.U32 R2, R10, 0x1f, RZ ;  /* 0x0000001f0a027819 */ /* 0x000fc600000006ff */
[----:B------:R-:W-:-:S04]  /*1590*/  IMAD R3, R12, 0x8, R3 ;  /* 0x000000080c037824 */ /* 0x000fc800078e0203 */
[----:B------:R-:W2:Y:S02]  /*15a0*/  SYNCS.PHASECHK.TRANS64.TRYWAIT P0, [R3+URZ+0xf0], R2 ;  /* 0x0000f002030075a7 */ /* 0x000ea400080011ff */
[----:B--2---:R-:W-:Y:S05]  /*15b0*/  @!P0 BRA `(.L_x_19) ;  /* 0x0000005c00448947 */ /* 0x004fea0003800000 */
.L_x_106:
[----:B------:R-:W-:Y:S01]  /*15c0*/  VIADD R12, R12, 0x1 ;  /* 0x000000010c0c7836 */ /* 0x000fe20000000000 */
[----:B------:R2:W-:Y:S04]  /*15d0*/  SYNCS.ARRIVE.TRANS64.A1T0 RZ, [R3+URZ+0xe0], RZ ;  /* 0x0000e0ff03ff79a7 */ /* 0x0005e800081000ff */
[----:B------:R-:W-:-:S04]  /*15e0*/  ISETP.NE.AND P0, PT, R12, 0x2, PT ;  /* 0x000000020c00780c */ /* 0x000fc80003f05270 */
[----:B------:R-:W-:Y:S02]  /*15f0*/  SEL R12, R12, RZ, P0 ;  /* 0x000000ff0c0c7207 */ /* 0x000fe40000000000 */
[----:B--2---:R-:W-:-:S04]  /*1600*/  SEL R3, RZ, 0x1, P0 ;  /* 0x00000001ff037807 */ /* 0x004fc80000000000 */
[----:B------:R-:W-:-:S07]  /*1610*/  LOP3.LUT R10, R10, R3, RZ, 0x3c, !PT ;  /* 0x000000030a0a7212 */ /* 0x000fce00078e3cff */
.L_x_18:
[----:B------:R-:W-:Y:S01]  /*1620*/  UMOV UR4, 0x400 ;  /* 0x0000040000047882 */ /* 0x000fe20000000000 */
[----:B------:R-:W-:Y:S01]  /*1630*/  SHF.L.U32 R2, R15, 0x1f, RZ ;  /* 0x0000001f0f027819 */ /* 0x000fe200000006ff */
[----:B-1----:R-:W-:Y:S01]  /*1640*/  ULEA UR4, UR37, UR4, 0x18 ;  /* 0x0000000425047291 */ /* 0x002fe2000f8ec0ff */
[----:B------:R-:W-:Y:S01]  /*1650*/  R2UR UR35, R21 ;  /* 0x00000000152372ca */ /* 0x000fe200000e0000 */
[----:B------:R-:W-:Y:S01]  /*1660*/  UISETP.GE.U32.AND UP0, UPT, UR13, 0xff, UPT ;  /* 0x000000ff0d00788c */ /* 0x000fe2000bf06070 */
[----:B------:R-:W-:Y:S01]  /*1670*/  R2UR UR11, R20 ;  /* 0x00000000140b72ca */ /* 0x000fe200000e0000 */
[----:B------:R-:W-:Y:S01]  /*1680*/  ULEA UR8, UR6, UR4, 0x3 ;  /* 0x0000000406087291 */ /* 0x000fe2000f8e18ff */
[----:B------:R-:W-:-:S08]  /*1690*/  UMOV UR24, URZ ;  /* 0x000000ff00187c82 */ /* 0x000fd00008000000 */
[----:B------:R1:W2:Y:S01]  /*16a0*/  SYNCS.PHASECHK.TRANS64.TRYWAIT P0, [UR8+0x28], R2 ;  /* 0x00002802ff0075a7 */ /* 0x0002a20008001108 */
[----:B------:R-:W-:Y:S02]  /*16b0*/  USHF.L.U32 UR35, UR35, 0x6, URZ ;  /* 0x0000000623237899 */ /* 0x000fe400080006ff */
[----:B------:R-:W-:Y:S01]  /*16c0*/  USHF.L.U32 UR11, UR11, 0x7, URZ ;  /* 0x000000070b0b7899 */ /* 0x000fe200080006ff */
[----:B------:R-:W-:Y:S11]  /*16d0*/  BRA.U !UP0, `(.L_x_20) ;  /* 0x0000000108a87547 */ /* 0x000ff6000b800000 */
[----:B------:R-:W-:Y:S01]  /*16e0*/  UMOV UR16, URZ ;  /* 0x000000ff00107c82 */ /* 0x000fe20008000000 */
[----:B------:R-:W-:-:S05]  /*16f0*/  UMOV UR17, UR6 ;  /* 0x0000000600117c82 */ /* 0x000fca0008000000 */
.L_x_25:
[----:B-1----:R-:W-:Y:S01]  /*1700*/  ULEA UR33, UR17, UR4, 0x3 ;  /* 0x0000000411217291 */ /* 0x002fe2000f8e18ff */
[----:B--2---:R-:W-:Y:S01]  /*1710*/  @!P5 MOV R3, 0x6000 ;  /* 0x000060000003d802 */ /* 0x004fe20000000f00 */
[----:B--2---:R-:W-:Y:S10]  /*1720*/  @P0 BRA `(.L_x_21) ;  /* 0x00000000000c0947 */ /* 0x004ff40003800000 */
[----:B------:R-:W-:-:S04]  /*1730*/  SHF.L.U32 R5, R15, 0x1f, RZ ;  /* 0x0000001f0f057819 */ /* 0x000fc800000006ff */
[----:B------:R-:W2:Y:S02]  /*1740*/  SYNCS.PHASECHK.TRANS64.TRYWAIT P0, [UR33+0x28], R5 ;  /* 0x00002805ff0075a7 */ /* 0x000ea40008001121 */
[----:B--2---:R-:W-:Y:S05]  /*1750*/  @!P0 BRA `(.L_x_22) ;  /* 0x0000005800f08947 */ /* 0x004fea0003800000 */
.L_x_21:
[----:B------:R2:W-:Y:S01]  /*1760*/  @!P5 SYNCS.ARRIVE.TRANS64 RZ, [UR33], R3 ;  /* 0x00000003ffffd9a7 */ /* 0x0005e20008000021 */
[----:B------:R-:W-:Y:S04]  /*1770*/  BSSY.RECONVERGENT B0, `(.L_x_23) ;  /* 0x0000003000007945 */ /* 0x000fe80003800200 */
[----:B------:R-:W-:Y:S05]  /*1780*/  @P4 BRA `(.L_x_24) ;  /* 0x0000000000044947 */ /* 0x000fea0003800000 */
[----:B------:R-:W-:Y:S05]  /*1790*/  BPT.TRAP 0x1 ;  /* 0x000000040000795c */ /* 0x000fea0000300000 */
.L_x_24:
[----:B------:R-:W-:Y:S05]  /*17a0*/  BSYNC.RECONVERGENT B0 ;  /* 0x0000000000007941 */ /* 0x000fea0003800200 */
.L_x_23:
[----:B------:R-:W-:Y:S02]  /*17b0*/  UIADD3 UR6, UPT, UPT, UR17, 0x1, URZ ;  /* 0x0000000111067890 */ /* 0x000fe4000fffe0ff */
[----:B------:R-:W-:Y:S02]  /*17c0*/  ULEA UR32, UR17, UR4, 0xd ;  /* 0x0000000411207291 */ /* 0x000fe4000f8e68ff */
[----:B------:R-:W-:Y:S02]  /*17d0*/  UISETP.NE.AND UP0, UPT, UR6, 0x5, UPT ;  /* 0x000000050600788c */ /* 0x000fe4000bf05270 */
[----:B------:R-:W-:Y:S02]  /*17e0*/  UIADD3 UR26, UP1, UPT, UR22, 0x80, URZ ;  /* 0x00000080161a7890 */ /* 0x000fe4000ff3e0ff */
[----:B------:R-:W-:Y:S02]  /*17f0*/  USEL UR9, URZ, 0x1, UP0 ;  /* 0x00000001ff097887 */ /* 0x000fe40008000000 */
[----:B------:R-:W-:-:S02]  /*1800*/  USEL UR6, UR6, URZ, UP0 ;  /* 0x000000ff06067287 */ /* 0x000fc40008000000 */
[----:B------:R-:W-:Y:S02]  /*1810*/  UIADD3 UR20, UP0, UPT, UR22, 0x180, URZ ;  /* 0x0000018016147890 */ /* 0x000fe4000ff1e0ff */
[----:B------:R-:W-:Y:S01]  /*1820*/  ULEA UR8, UR6, UR4, 0x3 ;  /* 0x0000000406087291 */ /* 0x000fe2000f8e18ff */
[----:B------:R-:W-:Y:S01]  /*1830*/  LOP3.LUT R15, R15, UR9, RZ, 0x3c, !PT ;  /* 0x000000090f0f7c12 */ /* 0x000fe2000f8e3cff */
[----:B------:R-:W-:Y:S02]  /*1840*/  USHF.L.U32 UR34, UR16, 0x7, URZ ;  /* 0x0000000710227899 */ /* 0x000fe400080006ff */
[----:B------:R-:W-:Y:S01]  /*1850*/  UIADD3.X UR27, UPT, UPT, URZ, UR23, URZ, UP1, !UPT ;  /* 0x00000017ff1b7290 */ /* 0x000fe20008ffe4ff */
[----:B-1----:R-:W-:Y:S01]  /*1860*/  SHF.L.U32 R2, R15, 0x1f, RZ ;  /* 0x0000001f0f027819 */ /* 0x002fe200000006ff */
[----:B------:R-:W-:Y:S02]  /*1870*/  UIADD3 UR32, UPT, UPT, UR32, 0x4400, URZ ;  /* 0x0000440020207890 */ /* 0x000fe4000fffe0ff */
[----:B------:R-:W-:Y:S01]  /*1880*/  UIADD3.X UR21, UPT, UPT, URZ, UR23, URZ, UP0, !UPT ;  /* 0x00000017ff157290 */ /* 0x000fe200087fe4ff */
[----:B------:R1:W1:Y:S01]  /*1890*/  SYNCS.PHASECHK.TRANS64.TRYWAIT P0, [UR8+0x28], R2 ;  /* 0x00002802ff0075a7 */ /* 0x0002620008001108 */
[----:B------:R-:W-:Y:S01]  /*18a0*/  ULEA UR8, UR17, UR4, 0xe ;  /* 0x0000000411087291 */ /* 0x000fe2000f8e70ff */
[----:B------:R-:W-:Y:S01]  /*18b0*/  UMOV UR18, 0x0 ;  /* 0x0000000000127882 */ /* 0x000fe20000000000 */
[----:B------:R-:W-:-:S02]  /*18c0*/  UMOV UR19, 0x10000000 ;  /* 0x1000000000137882 */ /* 0x000fc40000000000 */
[----:B------:R-:W-:Y:S01]  /*18d0*/  UIADD3 UR8, UPT, UPT, UR8, 0xe400, URZ ;  /* 0x0000e40008087890 */ /* 0x000fe2000fffe0ff */
[----:B------:R1:W-:Y:S01]  /*18e0*/  UTMALDG.3D [UR32], [UR26], desc[UR18] ;  /* 0x000012201a0075b4 */ /* 0x0003e20008011000 */
[----:B------:R-:W-:Y:S01]  /*18f0*/  UMOV UR12, UR36 ;  /* 0x00000024000c7c82 */ /* 0x000fe20008000000 */
[----:B------:R-:W-:Y:S01]  /*1900*/  UMOV UR9, UR33 ;  /* 0x0000002100097c82 */ /* 0x000fe20008000000 */
[----:B------:R-:W-:Y:S01]  /*1910*/  UMOV UR10, UR34 ;  /* 0x00000022000a7c82 */ /* 0x000fe20008000000 */
[----:B------:R-:W-:Y:S01]  /*1920*/  UIADD3 UR16, UPT, UPT, UR16, 0x1, URZ ;  /* 0x0000000110107890 */ /* 0x000fe2000fffe0ff */
[----:B------:R-:W-:Y:S01]  /*1930*/  UMOV UR24, UR5 ;  /* 0x0000000500187c82 */ /* 0x000fe20008000000 */
[----:B------:R-:W-:Y:S02]  /*1940*/  UMOV UR17, UR6 ;  /* 0x0000000600117c82 */ /* 0x000fe40008000000 */
[----:B------:R1:W-:Y:S01]  /*1950*/  UTMALDG.3D [UR8], [UR20], desc[UR18] ;  /* 0x00001208140075b4 */ /* 0x0003e20008011000 */
[----:B------:R-:W-:-:S09]  /*1960*/  UISETP.NE.AND UP0, UPT, UR16, UR5, UPT ;  /* 0x000000051000728c */ /* 0x000fd2000bf05270 */
[----:B------:R-:W-:Y:S05]  /*1970*/  BRA.U UP0, `(.L_x_25) ;  /* 0xfffffffd00607547 */ /* 0x000fea000b83ffff */
.L_x_20:
[----:B-1----:R-:W-:Y:S01]  /*1980*/  ULEA UR8, UR6, UR4, 0x3 ;  /* 0x0000000406087291 */ /* 0x002fe2000f8e18ff */
[----:B------:R-:W-:Y:S01]  /*1990*/  SHF.L.U32 R2, R15, 0x1f, RZ ;  /* 0x0000001f0f027819 */ /* 0x000fe200000006ff */
[----:B------:R-:W-:Y:S01]  /*19a0*/  @!P1 SYNCS.ARRIVE.TRANS64.A1T0 RZ, [UR4+0x78], RZ ;  /* 0x000078ffffff99a7 */ /* 0x000fe20008100004 */
[----:B------:R-:W-:-:S06]  /*19b0*/  UISETP.GT.AND UP0, UPT, UR15, UR14, UPT ;  /* 0x0000000e0f00728c */ /* 0x000fcc000bf04270 */
[----:B--2---:R1:W2:Y:S03]  /*19c0*/  SYNCS.PHASECHK.TRANS64.TRYWAIT P0, [UR8+0x28], R2 ;  /* 0x00002802ff0075a7 */ /* 0x0042a60008001108 */
[----:B------:R-:W-:Y:S05]  /*19d0*/  BRA.U !UP0, `(.L_x_26) ;  /* 0x0000000108ac7547 */ /* 0x000fea000b800000 */
[----:B------:R-:W-:Y:S01]  /*19e0*/  UIADD3 UR21, UPT, UPT, UR7, UR24, URZ ;  /* 0x0000001807157290 */ /* 0x000fe2000fffe0ff */
[----:B------:R-:W-:-:S11]  /*19f0*/  UMOV UR25, UR6 ;  /* 0x0000000600197c82 */ /* 0x000fd60008000000 */
.L_x_31:
[----:B-1----:R-:W-:Y:S01]  /*1a00*/  ULEA UR17, UR25, UR4, 0x3 ;  /* 0x0000000419117291 */ /* 0x002fe2000f8e18ff */
[----:B--2---:R-:W-:Y:S01]  /*1a10*/  @!P5 MOV R3, 0x6000 ;  /* 0x000060000003d802 */ /* 0x004fe20000000f00 */
[----:B--2---:R-:W-:Y:S10]  /*1a20*/  @P0 BRA `(.L_x_27) ;  /* 0x00000000000c0947 */ /* 0x004ff40003800000 */
[----:B------:R-:W-:-:S04]  /*1a30*/  SHF.L.U32 R5, R15, 0x1f, RZ ;  /* 0x0000001f0f057819 */ /* 0x000fc800000006ff */
[----:B------:R-:W2:Y:S02]  /*1a40*/  SYNCS.PHASECHK.TRANS64.TRYWAIT P0, [UR17+0x28], R5 ;  /* 0x00002805ff0075a7 */ /* 0x000ea40008001111 */
[----:B--2---:R-:W-:Y:S05]  /*1a50*/  @!P0 BRA `(.L_x_28) ;  /* 0x0000005800488947 */ /* 0x004fea0003800000 */
.L_x_27:
[----:B------:R2:W-:Y:S01]  /*1a60*/  @!P5 SYNCS.ARRIVE.TRANS64 RZ, [UR17], R3 ;  /* 0x00000003ffffd9a7 */ /* 0x0005e20008000011 */
[----:B------:R-:W-:Y:S04]  /*1a70*/  BSSY.RECONVERGENT B0, `(.L_x_29) ;  /* 0x0000003000007945 */ /* 0x000fe80003800200 */
[----:B------:R-:W-:Y:S05]  /*1a80*/  @P4 BRA `(.L_x_30) ;  /* 0x0000000000044947 */ /* 0x000fea0003800000 */
[----:B------:R-:W-:Y:S05]  /*1a90*/  BPT.TRAP 0x1 ;  /* 0x000000040000795c */ /* 0x000fea0000300000 */
.L_x_30:
[----:B------:R-:W-:Y:S05]  /*1aa0*/  BSYNC.RECONVERGENT B0 ;  /* 0x0000000000007941 */ /* 0x000fea0003800200 */
.L_x_29:
        /* <DEDUP_REMOVED lines=10> */
[----:B------:R-:W-:Y:S01]  /*1b50*/  UIADD3 UR16, UPT, UPT, UR16, 0x4400, URZ ;  /* 0x0000440010107890 */ /* 0x000fe2000fffe0ff */
[----:B-1----:R-:W-:Y:S01]  /*1b60*/  SHF.L.U32 R2, R15, 0x1f, RZ ;  /* 0x0000001f0f027819 */ /* 0x002fe200000006ff */
[----:B------:R-:W-:Y:S02]  /*1b70*/  UIADD3.X UR31, UPT, UPT, URZ, UR23, URZ, UP1, !UPT ;  /* 0x00000017ff1f7290 */ /* 0x000fe40008ffe4ff */
[----:B------:R-:W-:Y:S01]  /*1b80*/  UIADD3.X UR29, UPT, UPT, URZ, UR23, URZ, UP0, !UPT ;  /* 0x00000017ff1d7290 */ /* 0x000fe200087fe4ff */
[----:B------:R1:W1:Y:S01]  /*1b90*/  SYNCS.PHASECHK.TRANS64.TRYWAIT P0, [UR8+0x28], R2 ;  /* 0x00002802ff0075a7 */ /* 0x0002620008001108 */
[----:B------:R-:W-:Y:S01]  /*1ba0*/  ULEA UR8, UR25, UR4, 0xe ;  /* 0x0000000419087291 */ /* 0x000fe2000f8e70ff */
[----:B------:R-:W-:Y:S01]  /*1bb0*/  UMOV UR26, 0x0 ;  /* 0x00000000001a7882 */ /* 0x000fe20000000000 */
[----:B------:R-:W-:-:S02]  /*1bc0*/  UMOV UR27, 0x10000000 ;  /* 0x10000000001b7882 */ /* 0x000fc40000000000 */
[----:B------:R-:W-:Y:S01]  /*1bd0*/  UIADD3 UR8, UPT, UPT, UR8, 0xe400, URZ ;  /* 0x0000e40008087890 */ /* 0x000fe2000fffe0ff */
[----:B------:R-:W-:Y:S01]  /*1be0*/  UMOV UR19, UR35 ;  /* 0x0000002300137c82 */ /* 0x000fe20008000000 */
[----:B------:R-:W-:Y:S01]  /*1bf0*/  UMOV UR20, UR36 ;  /* 0x0000002400147c82 */ /* 0x000fe20008000000 */
[----:B------:R-:W-:Y:S01]  /*1c00*/  UMOV UR12, UR36 ;  /* 0x00000024000c7c82 */ /* 0x000fe20008000000 */
[----:B------:R-:W-:Y:S01]  /*1c10*/  UMOV UR9, UR17 ;  /* 0x0000001100097c82 */ /* 0x000fe20008000000 */
[----:B------:R-:W-:Y:S01]  /*1c20*/  UMOV UR10, UR18 ;  /* 0x00000012000a7c82 */ /* 0x000fe20008000000 */
[----:B------:R1:W-:Y:S01]  /*1c30*/  UTMALDG.3D [UR16], [UR30], desc[UR26] ;  /* 0x00001a101e0075b4 */ /* 0x0003e20008011000 */
[----:B------:R-:W-:Y:S01]  /*1c40*/  UIADD3 UR24, UPT, UPT, UR24, 0x1, URZ ;  /* 0x0000000118187890 */ /* 0x000fe2000fffe0ff */
[----:B------:R-:W-:-:S03]  /*1c50*/  UMOV UR25, UR6 ;  /* 0x0000000600197c82 */ /* 0x000fc60008000000 */
[----:B------:R-:W-:Y:S01]  /*1c60*/  UISETP.NE.AND UP0, UPT, UR24, UR21, UPT ;  /* 0x000000151800728c */ /* 0x000fe2000bf05270 */
[----:B------:R1:W-:Y:S08]  /*1c70*/  UTMALDG.3D [UR8], [UR28], desc[UR26] ;  /* 0x00001a081c0075b4 */ /* 0x0003f00008011000 */
[----:B------:R-:W-:Y:S05]  /*1c80*/  BRA.U UP0, `(.L_x_31) ;  /* 0xfffffffd005c7547 */ /* 0x000fea000b83ffff */
.L_x_26:
[C---:B-1----:R-:W-:Y:S01]  /*1c90*/  LEA R2, R14.reuse, UR4, 0x3 ;  /* 0x000000040e027c11 */ /* 0x042fe2000f8e18ff */
[----:B------:R-:W-:Y:S01]  /*1ca0*/  NOP ;  /* 0x0000000000007918 */ /* 0x000fe20000000000 */
[----:B--2---:R-:W-:Y:S02]  /*1cb0*/  SHF.L.U32 R3, R13, 0x1f, RZ ;  /* 0x0000001f0d037819 */ /* 0x004fe400000006ff */
[----:B------:R-:W-:Y:S02]  /*1cc0*/  LEA R4, R14, UR4, 0x4 ;  /* 0x000000040e047c11 */ /* 0x000fe4000f8e20ff */
[----:B------:R-:W1:Y:S02]  /*1cd0*/  SYNCS.PHASECHK.TRANS64.TRYWAIT P0, [R2+URZ+0x80], R3 ;  /* 0x00008003020075a7 */ /* 0x000e6400080011ff */
[----:B-1----:R-:W-:Y:S05]  /*1ce0*/  @!P0 BRA `(.L_x_32) ;  /* 0x0000005400bc8947 */ /* 0x002fea0003800000 */
.L_x_109:
[----:B------:R-:W2:Y:S01]  /*1cf0*/  LDS.128 R4, [R4+0x110] ;  /* 0x0001100004047984 */ /* 0x000ea20000000c00 */
[----:B---3--:R-:W-:Y:S01]  /*1d00*/  ISETP.GE.AND P0, PT, R40, 0x1, PT ;  /* 0x000000012800780c */ /* 0x008fe20003f06270 */
[----:B-1----:R-:W-:Y:S01]  /*1d10*/  VIADD R2, R2, 0x90 ;  /* 0x0000009002027836 */ /* 0x002fe20000000000 */
[----:B------:R-:W-:Y:S01]  /*1d20*/  @!PT LDS RZ, [RZ] ;  /* 0x00000000fffff984 */ /* 0x000fe20000000800 */
[----:B------:R-:W-:Y:S01]  /*1d30*/  @!PT LDS RZ, [RZ] ;  /* 0x00000000fffff984 */ /* 0x000fe20000000800 */
[----:B------:R-:W-:Y:S01]  /*1d40*/  @!PT LDS RZ, [RZ] ;  /* 0x00000000fffff984 */ /* 0x000fe20000000800 */
[----:B------:R-:W-:Y:S01]  /*1d50*/  @!PT LDS RZ, [RZ] ;  /* 0x00000000fffff984 */ /* 0x000fe20000000800 */
[----:B------:R1:W-:Y:S06]  /*1d60*/  MEMBAR.ALL.CTA ;  /* 0x0000000000007992 */ /* 0x0003ec0000008000 */
[----:B-1----:R-:W1:Y:S01]  /*1d70*/  FENCE.VIEW.ASYNC.S ;  /* 0x00000000000073c6 */ /* 0x002e620000000000 */
[----:B------:R-:W-:-:S04]  /*1d80*/  PRMT R2, RZ, 0x654, R2 ;  /* 0x00000654ff027816 */ /* 0x000fc80000000002 */
[----:B-1----:R1:W-:Y:S01]  /*1d90*/  SYNCS.ARRIVE.TRANS64.RED.A1T0 RZ, [R2+URZ], RZ ;  /* 0x000000ff02ff79a7 */ /* 0x0023e200081004ff */
[----:B--2---:R-:W-:-:S13]  /*1da0*/  LOP3.LUT P2, RZ, R6, 0x1, RZ, 0xc0, !PT ;  /* 0x0000000106ff7812 */ /* 0x004fda000784c0ff */
[----:B------:R-:W-:Y:S01]  /*1db0*/  @P2 SHF.R.U32.HI R3, RZ, 0x10, R5 ;  /* 0x00000010ff032819 */ /* 0x000fe20000011605 */
[----:B------:R-:W-:Y:S01]  /*1dc0*/  VOTEU.ANY UP0, P2 ;  /* 0x0000000000ff7886 */ /* 0x000fe20001000100 */
[----:B------:R-:W-:Y:S02]  /*1dd0*/  @P2 MOV R11, R4 ;  /* 0x00000004000b2202 */ /* 0x000fe40000000f00 */
[----:B------:R-:W-:Y:S02]  /*1de0*/  @P2 R2UR.BROADCAST UR8, R3 ;  /* 0x00000000030822ca */ /* 0x000fe400008e0000 */
[----:B------:R-:W-:-:S11]  /*1df0*/  @P2 LOP3.LUT R8, R5, 0xffff, RZ, 0xc0, !PT ;  /* 0x0000ffff05082812 */ /* 0x000fd600078ec0ff */
[----:B------:R-:W-:Y:S01]  /*1e00*/  @UP0 UMOV UR36, UR8 ;  /* 0x0000000800240c82 */ /* 0x000fe20008000000 */
[----:B-1----:R-:W-:Y:S05]  /*1e10*/  @!P0 BRA `(.L_x_33) ;  /* 0x0000000000b88947 */ /* 0x002fea0003800000 */
[----:B------:R-:W4:Y:S01]  /*1e20*/  LDC.64 R4, c[0x0][0xb18] ;  /* 0x0002c600ff047b82 */ /* 0x000f220000000a00 */
[----:B------:R-:W-:-:S07]  /*1e30*/  ISETP.NE.AND P3, PT, R40, 0x1, PT ;  /* 0x000000012800780c */ /* 0x000fce0003f65270 */
[----:B------:R-:W1:Y:S08]  /*1e40*/  LDC.64 R6, c[0x0][0xb10] ;  /* 0x0002c400ff067b82 */ /* 0x000e700000000a00 */
[----:B------:R-:W2:Y:S08]  /*1e50*/  LDC R16, c[0x0][0xb20] ;  /* 0x0002c800ff107b82 */ /* 0x000eb00000000800 */
[----:B------:R-:W3:Y:S01]  /*1e60*/  LDC R18, c[0x0][0xb0c] ;  /* 0x0002c300ff127b82 */ /* 0x000ee20000000800 */
[----:B----4-:R-:W-:Y:S01]  /*1e70*/  IMAD.HI.U32 R17, R0, R5, RZ ;  /* 0x0000000500117227 */ /* 0x010fe200078e00ff */
[----:B------:R-:W-:-:S03]  /*1e80*/  ISETP.NE.AND P0, PT, R4, 0x1, PT ;  /* 0x000000010400780c */ /* 0x000fc60003f05270 */
[----:B------:R-:W-:-:S03]  /*1e90*/  IMAD.HI.U32 R5, R8, R5, RZ ;  /* 0x0000000508057227 */ /* 0x000fc600078e00ff */
[----:B------:R-:W4:Y:S01]  /*1ea0*/  LDC.64 R2, c[0x0][0xb28] ;  /* 0x0002ca00ff027b82 */ /* 0x000f220000000a00 */
[----:B-1----:R-:W-:-:S04]  /*1eb0*/  IMAD.HI.U32 R20, R9, R6, RZ ;  /* 0x0000000609147227 */ /* 0x002fc800078e00ff */
[----:B------:R-:W-:Y:S01]  /*1ec0*/  IMAD.HI.U32 R22, R11, R6, RZ ;  /* 0x000000060b167227 */ /* 0x000fe200078e00ff */
[----:B------:R-:W-:Y:S02]  /*1ed0*/  SHF.R.U32.HI R20, RZ, R7, R20 ;  /* 0x00000007ff147219 */ /* 0x000fe40000011614 */
[-C--:B--2---:R-:W-:Y:S02]  /*1ee0*/  SHF.R.U32.HI R17, RZ, R16.reuse, R17 ;  /* 0x00000010ff117219 */ /* 0x084fe40000011611 */
[----:B------:R-:W-:Y:S02]  /*1ef0*/  SHF.R.U32.HI R5, RZ, R16, R5 ;  /* 0x00000010ff057219 */ /* 0x000fe40000011605 */
[----:B------:R-:W-:Y:S02]  /*1f00*/  SEL R17, R0, R17, !P0 ;  /* 0x0000001100117207 */ /* 0x000fe40004000000 */
[----:B------:R-:W-:Y:S02]  /*1f10*/  SHF.R.U32.HI R22, RZ, R7, R22 ;  /* 0x00000007ff167219 */ /* 0x000fe40000011616 */
[----:B---3--:R-:W-:-:S02]  /*1f20*/  ISETP.NE.AND P1, PT, R18, 0x1, PT ;  /* 0x000000011200780c */ /* 0x008fc40003f25270 */
[----:B------:R-:W-:Y:S02]  /*1f30*/  SEL R5, R8, R5, !P0 ;  /* 0x0000000508057207 */ /* 0x000fe40004000000 */
[----:B------:R-:W-:Y:S02]  /*1f40*/  SEL R19, R9, R20, !P1 ;  /* 0x0000001409137207 */ /* 0x000fe40004800000 */
[----:B------:R-:W-:Y:S01]  /*1f50*/  SEL R7, R11, R22, !P1 ;  /* 0x000000160b077207 */ /* 0x000fe20004800000 */
[----:B----4-:R-:W-:-:S04]  /*1f60*/  IMAD.HI.U32 R20, R17, R2, RZ ;  /* 0x0000000211147227 */ /* 0x010fc800078e00ff */
[----:B------:R-:W-:Y:S01]  /*1f70*/  IMAD.HI.U32 R6, R19, R2, RZ ;  /* 0x0000000213067227 */ /* 0x000fe200078e00ff */
[----:B------:R-:W-:-:S04]  /*1f80*/  @P3 SHF.R.U32.HI R17, RZ, R3, R20 ;  /* 0x00000003ff113219 */ /* 0x000fc80000011614 */
[----:B------:R-:W-:Y:S01]  /*1f90*/  @P3 SHF.R.U32.HI R19, RZ, R3, R6 ;  /* 0x00000003ff133219 */ /* 0x000fe20000011606 */
[----:B------:R-:W-:-:S04]  /*1fa0*/  IMAD R17, R40, R17, RZ ;  /* 0x0000001128117224 */ /* 0x000fc800078e02ff */
[----:B------:R-:W-:Y:S01]  /*1fb0*/  IMAD R6, R40, R19, RZ ;  /* 0x0000001328067224 */ /* 0x000fe200078e02ff */
[C---:B------:R-:W-:Y:S02]  /*1fc0*/  ISETP.GE.AND P0, PT, R5.reuse, R17, PT ;  /* 0x000000110500720c */ /* 0x040fe40003f06270 */
[----:B------:R-:W-:Y:S02]  /*1fd0*/  IADD3 R17, PT, PT, -R5, RZ, RZ ;  /* 0x000000ff05117210 */ /* 0x000fe40007ffe1ff */
[----:B------:R-:W-:Y:S01]  /*1fe0*/  ISETP.GE.OR P0, PT, R7, R6, P0 ;  /* 0x000000060700720c */ /* 0x000fe20000706670 */
[----:B------:R-:W-:-:S04]  /*1ff0*/  IMAD.HI.U32 R6, R5, R2, RZ ;  /* 0x0000000205067227 */ /* 0x000fc800078e00ff */
[----:B------:R-:W-:Y:S01]  /*2000*/  IMAD R8, R4, R17, R8 ;  /* 0x0000001104087224 */ /* 0x000fe200078e0208 */
[----:B------:R-:W-:-:S04]  /*2010*/  SHF.R.U32.HI R6, RZ, R3, R6 ;  /* 0x00000003ff067219 */ /* 0x000fc80000011606 */
[----:B------:R-:W-:-:S03]  /*2020*/  SEL R6, R5, R6, !P3 ;  /* 0x0000000605067207 */ /* 0x000fc60005800000 */
[----:B------:R-:W-:-:S04]  /*2030*/  @!P0 IMAD.HI.U32 R16, R7, R2, RZ ;  /* 0x0000000207108227 */ /* 0x000fc800078e00ff */
[----:B------:R-:W-:Y:S01]  /*2040*/  IMAD.MOV R2, RZ, RZ, -R6 ;  /* 0x000000ffff027224 */ /* 0x000fe200078e0a06 */
[----:B------:R-:W-:-:S03]  /*2050*/  @!P0 SHF.R.U32.HI R16, RZ, R3, R16 ;  /* 0x00000003ff108219 */ /* 0x000fc60000011610 */
[----:B------:R-:W-:Y:S01]  /*2060*/  IMAD R2, R40, R2, R5 ;  /* 0x0000000228027224 */ /* 0x000fe200078e0205 */
        /* <DEDUP_REMOVED lines=9> */
.L_x_33:
[----:B------:R-:W1:Y:S02]  /*2100*/  LDCU UR8, c[0x0][0xb30] ;  /* 0x00016600ff0877ac */ /* 0x000e640008000800 */
[----:B-1----:R-:W-:-:S09]  /*2110*/  UISETP.NE.AND UP0, UPT, UR8, 0x1, UPT ;  /* 0x000000010800788c */ /* 0x002fd2000bf05270 */
[----:B------:R-:W-:Y:S05]  /*2120*/  BRA.U UP0, `(.L_x_34) ;  /* 0x0000000100407547 */ /* 0x000fea000b800000 */
[----:B------:R-:W1:Y:S08]  /*2130*/  LDC.64 R4, c[0x0][0xb10] ;  /* 0x0002c400ff047b82 */ /* 0x000e700000000a00 */
[----:B------:R-:W2:Y:S08]  /*2140*/  LDC.64 R2, c[0x0][0xb18] ;  /* 0x0002c600ff027b82 */ /* 0x000eb00000000a00 */
[----:B------:R-:W3:Y:S08]  /*2150*/  LDC R6, c[0x0][0xb20] ;  /* 0x0002c800ff067b82 */ /* 0x000ef00000000800 */
[----:B------:R-:W4:Y:S01]  /*2160*/  LDC R16, c[0x0][0xb0c] ;  /* 0x0002c300ff107b82 */ /* 0x000f220000000800 */
[----:B-1----:R-:W-:-:S05]  /*2170*/  IMAD.HI.U32 R4, R11, R4, RZ ;  /* 0x000000040b047227 */ /* 0x002fca00078e00ff */
[----:B------:R-:W-:Y:S01]  /*2180*/  SHF.R.U32.HI R4, RZ, R5, R4 ;  /* 0x00000005ff047219 */ /* 0x000fe20000011604 */
[----:B--2---:R-:W-:Y:S01]  /*2190*/  IMAD.HI.U32 R3, R8, R3, RZ ;  /* 0x0000000308037227 */ /* 0x004fe200078e00ff */
[----:B------:R-:W-:-:S04]  /*21a0*/  ISETP.NE.AND P0, PT, R2, 0x1, PT ;  /* 0x000000010200780c */ /* 0x000fc80003f05270 */
[----:B---3--:R-:W-:-:S04]  /*21b0*/  SHF.R.U32.HI R3, RZ, R6, R3 ;  /* 0x00000006ff037219 */ /* 0x008fc80000011603 */
[----:B------:R-:W-:Y:S02]  /*21c0*/  SEL R3, R8, R3, !P0 ;  /* 0x0000000308037207 */ /* 0x000fe40004000000 */
[----:B----4-:R-:W-:-:S04]  /*21d0*/  ISETP.NE.AND P1, PT, R16, 0x1, PT ;  /* 0x000000011000780c */ /* 0x010fc80003f25270 */
[----:B------:R-:W-:-:S05]  /*21e0*/  SEL R4, R11, R4, !P1 ;  /* 0x000000040b047207 */ /* 0x000fca0004800000 */
[----:B------:R-:W-:Y:S02]  /*21f0*/  IMAD.IADD R5, R3, 0x1, -R4 ;  /* 0x0000000103057824 */ /* 0x000fe400078e0a04 */
[----:B------:R-:W-:Y:S02]  /*2200*/  IMAD.IADD R3, R4, 0x1, -R3 ;  /* 0x0000000104037824 */ /* 0x000fe400078e0a03 */
[----:B------:R-:W-:Y:S02]  /*2210*/  IMAD R11, R5, R16, R11 ;  /* 0x00000010050b7224 */ /* 0x000fe400078e020b */
[----:B------:R-:W-:-:S07]  /*2220*/  IMAD R8, R3, R2, R8 ;  /* 0x0000000203087224 */ /* 0x000fce00078e0208 */
.L_x_34:
[----:B------:R-:W-:Y:S01]  /*2230*/  VIADD R14, R14, 0x1 ;  /* 0x000000010e0e7836 */ /* 0x000fe20000000000 */
[----:B------:R-:W-:Y:S01]  /*2240*/  PLOP3.LUT P1, PT, PT, PT, PT, 0x80, 0x8 ;  /* 0x000000000008781c */ /* 0x000fe20003f2f070 */
[----:B------:R-:W-:Y:S02]  /*2250*/  IMAD.IADD R21, R11, 0x1, R90 ;  /* 0x000000010b157824 */ /* 0x000fe400078e025a */
[----:B------:R-:W-:Y:S01]  /*2260*/  IMAD.IADD R20, R8, 0x1, R83 ;  /* 0x0000000108147824 */ /* 0x000fe200078e0253 */
[----:B------:R-:W-:-:S04]  /*2270*/  ISETP.NE.AND P0, PT, R14, 0x2, PT ;  /* 0x000000020e00780c */ /* 0x000fc80003f05270 */
[----:B------:R-:W-:Y:S02]  /*2280*/  SEL R2, RZ, 0x1, P0 ;  /* 0x00000001ff027807 */ /* 0x000fe40000000000 */
[----:B------:R-:W-:Y:S02]  /*2290*/  SEL R14, R14, RZ, P0 ;  /* 0x000000ff0e0e7207 */ /* 0x000fe40000000000 */
[----:B------:R-:W-:Y:S01]  /*22a0*/  LOP3.LUT R13, R13, R2, RZ, 0x3c, !PT ;  /* 0x000000020d0d7212 */ /* 0x000fe200078e3cff */
[----:B------:R-:W-:Y:S06]  /*22b0*/  @P2 BRA `(.L_x_35) ;  /* 0xfffffff000982947 */ /* 0x000fec000383ffff */
[----:B------:R-:W-:Y:S01]  /*22c0*/  UIADD3 UR4, UPT, UPT, UR4, 0x28, URZ ;  /* 0x0000002804047890 */ /* 0x000fe2000fffe0ff */
[----:B------:R-:W-:-:S03]  /*22d0*/  SHF.L.U32 R3, R15, 0x1f, RZ ;  /* 0x0000001f0f037819 */ /* 0x000fc600000006ff */
[----:B------:R-:W-:-:S09]  /*22e0*/  ULEA UR5, UR6, UR4, 0x3 ;  /* 0x0000000406057291 */ /* 0x000fd2000f8e18ff */
[----:B------:R-:W1:Y:S02]  /*22f0*/  SYNCS.PHASECHK.TRANS64.TRYWAIT P0, [UR5], R3 ;  /* 0x00000003ff0075a7 */ /* 0x000e640008001105 */
[----:B-1----:R-:W-:Y:S05]  /*2300*/  @!P0 BRA `(.L_x_36) ;  /* 0x0000005000488947 */ /* 0x002fea0003800000 */
.L_x_111:
[----:B------:R-:W-:-:S04]  /*2310*/  UIADD3 UR6, UPT, UPT, UR6, 0x1, URZ ;  /* 0x0000000106067890 */ /* 0x000fc8000fffe0ff */
[----:B------:R-:W-:-:S04]  /*2320*/  UISETP.NE.AND UP0, UPT, UR6, 0x5, UPT ;  /* 0x000000050600788c */ /* 0x000fc8000bf05270 */
[----:B------:R-:W-:Y:S02]  /*2330*/  USEL UR7, URZ, 0x1, UP0 ;  /* 0x00000001ff077887 */ /* 0x000fe40008000000 */
[----:B------:R-:W-:-:S04]  /*2340*/  USEL UR6, UR6, URZ, UP0 ;  /* 0x000000ff06067287 */ /* 0x000fc80008000000 */
[----:B------:R-:W-:Y:S01]  /*2350*/  ULEA UR5, UR6, UR4, 0x3 ;  /* 0x0000000406057291 */ /* 0x000fe2000f8e18ff */
[----:B------:R-:W-:-:S04]  /*2360*/  LOP3.LUT R2, R15, UR7, RZ, 0x3c, !PT ;  /* 0x000000070f027c12 */ /* 0x000fc8000f8e3cff */
[----:B-1----:R-:W-:-:S04]  /*2370*/  SHF.L.U32 R3, R2, 0x1f, RZ ;  /* 0x0000001f02037819 */ /* 0x002fc800000006ff */
[----:B------:R-:W1:Y:S02]  /*2380*/  SYNCS.PHASECHK.TRANS64.TRYWAIT P0, [UR5], R3 ;  /* 0x00000003ff0075a7 */ /* 0x000e640008001105 */
[----:B-1----:R-:W-:Y:S05]  /*2390*/  @!P0 BRA `(.L_x_37) ;  /* 0x00000050003c8947 */ /* 0x002fea0003800000 */
.L_x_113:
        /* <DEDUP_REMOVED lines=9> */
.L_x_115:
        /* <DEDUP_REMOVED lines=9> */
.L_x_117:
[----:B------:R-:W-:-:S04]  /*24c0*/  UIADD3 UR6, UPT, UPT, UR6, 0x1, URZ ;  /* 0x0000000106067890 */ /* 0x000fc8000fffe0ff */
[----:B------:R-:W-:-:S04]  /*24d0*/  UISETP.NE.AND UP0, UPT, UR6, 0x5, UPT ;  /* 0x000000050600788c */ /* 0x000fc8000bf05270 */
[----:B------:R-:W-:Y:S02]  /*24e0*/  USEL UR5, URZ, 0x1, UP0 ;  /* 0x00000001ff057887 */ /* 0x000fe40008000000 */
[----:B------:R-:W-:-:S04]  /*24f0*/  USEL UR6, UR6, URZ, UP0 ;  /* 0x000000ff06067287 */ /* 0x000fc80008000000 */
[----:B------:R-:W-:Y:S01]  /*2500*/  ULEA UR6, UR6, UR4, 0x3 ;  /* 0x0000000406067291 */ /* 0x000fe2000f8e18ff */
[----:B-1----:R-:W-:-:S04]  /*2510*/  LOP3.LUT R3, R2, UR5, RZ, 0x3c, !PT ;  /* 0x0000000502037c12 */ /* 0x002fc8000f8e3cff */
[----:B------:R-:W-:Y:S01]  /*2520*/  SHF.L.U32 R3, R3, 0x1f, RZ ;  /* 0x0000001f03037819 */ /* 0x000fe200000006ff */
[----:B----4-:R-:W-:-:S07]  /*2530*/  IMAD.U32 R0, RZ, RZ, UR6 ;  /* 0x00000006ff007e24 */ /* 0x010fce000f8e00ff */
.L_x_40:
[----:B-1----:R1:W2:Y:S02]  /*2540*/  SYNCS.PHASECHK.TRANS64.TRYWAIT P0, [R0+URZ], R3 ;  /* 0x00000003000075a7 */ /* 0x0022a400080011ff */
[----:B--2---:R-:W-:Y:S05]  /*2550*/  @!P0 NANOSLEEP.SYNCS 0x989680 ;  /* 0x009896800000895d */ /* 0x004fea0003900000 */
[----:B------:R-:W2:Y:S02]  /*2560*/  @!P0 SYNCS.PHASECHK.TRANS64 P0, [R0+URZ], R3 ;  /* 0x00000003000085a7 */ /* 0x000ea400080010ff */
[----:B--2---:R-:W-:Y:S05]  /*2570*/  @P0 EXIT ;  /* 0x000000000000094d */ /* 0x004fea0003800000 */
[----:B------:R-:W-:Y:S05]  /*2580*/  BRA `(.L_x_40) ;  /* 0xfffffffc00ec7947 */ /* 0x000fea000383ffff */
.L_x_17:
[----:B------:R-:W-:-:S04]  /*2590*/  UISETP.NE.AND UP1, UPT, UR37, URZ, UPT ;  /* 0x000000ff2500728c */ /* 0x000fc8000bf25270 */
[----:B------:R-:W-:-:S09]  /*25a0*/  UISETP.NE.OR UP1, UPT, UR8, 0x1, UP1 ;  /* 0x000000010800788c */ /* 0x000fd20008f25670 */
[----:B------:R-:W-:Y:S05]  /*25b0*/  BRA.U UP1, `(.L_x_41) ;  /* 0x0000000501487547 */ /* 0x000fea000b800000 */
[----:B------:R-:W-:Y:S01]  /*25c0*/  ISETP.NE.AND P2, PT, R2, RZ, PT ;  /* 0x000000ff0200720c */ /* 0x000fe20003f45270 */
[----:B------:R-:W-:Y:S01]  /*25d0*/  IMAD.MOV.U32 R12, RZ, RZ, 0x1 ;  /* 0x00000001ff0c7424 */ /* 0x000fe200078e00ff */
[----:B------:R-:W-:Y:S02]  /*25e0*/  CS2R R10, SRZ ;  /* 0x00000000000a7805 */ /* 0x000fe4000001ff00 */
[----:B------:R-:W-:Y:S01]  /*25f0*/  CS2R R8, SRZ ;  /* 0x0000000000087805 */ /* 0x000fe2000001ff00 */
[----:B------:R-:W-:Y:S01]  /*2600*/  UMOV UR4, 0x400 ;  /* 0x0000040000047882 */ /* 0x000fe20000000000 */
[----:B------:R-:W-:Y:S01]  /*2610*/  UMOV UR6, URZ ;  /* 0x000000ff00067c82 */ /* 0x000fe20008000000 */
[----:B------:R-:W-:-:S12]  /*2620*/  ULEA UR37, UR37, UR4, 0x18 ;  /* 0x0000000425257291 */ /* 0x000fd8000f8ec0ff */
.L_x_45:
[----:B------:R-:W-:Y:S02]  /*2630*/  LEA R0, R8, UR37, 0x3 ;  /* 0x0000002508007c11 */ /* 0x000fe4000f8e18ff */
[----:B------:R-:W-:-:S03]  /*2640*/  SHF.L.U32 R5, R9, 0x1f, RZ ;  /* 0x0000001f09057819 */ /* 0x000fc600000006ff */
[----:B------:R-:W-:Y:S01]  /*2650*/  VIADD R4, R0, 0xf0 ;  /* 0x000000f000047836 */ /* 0x000fe20000000000 */
[----:B------:R-:W1:Y:S02]  /*2660*/  SYNCS.PHASECHK.TRANS64.TRYWAIT P0, [R0+URZ+0xe0], R5 ;  /* 0x0000e005000075a7 */ /* 0x000e6400080011ff */
[----:B-1----:R-:W-:Y:S05]  /*2670*/  @!P0 BRA `(.L_x_42) ;  /* 0x0000004c00cc8947 */ /* 0x002fea0003800000 */
.L_x_118:
[----:B------:R-:W-:Y:S01]  /*2680*/  ULEA UR5, UR6, UR37, 0x3 ;  /* 0x0000002506057291 */ /* 0x000fe2000f8e18ff */
[----:B------:R-:W-:Y:S02]  /*2690*/  PRMT R4, RZ, 0x654, R4 ;  /* 0x00000654ff047816 */ /* 0x000fe40000000004 */
[----:B-1----:R-:W-:Y:S01]  /*26a0*/  SHF.L.U32 R5, R12, 0x1f, RZ ;  /* 0x0000001f0c057819 */ /* 0x002fe200000006ff */
[----:B------:R-:W-:Y:S01]  /*26b0*/  UIADD3 UR4, UPT, UPT, UR5, 0x80, URZ ;  /* 0x0000008005047890 */ /* 0x000fe2000fffe0ff */
[----:B------:R1:W-:Y:S05]  /*26c0*/  SYNCS.ARRIVE.TRANS64.RED.A1T0 RZ, [R4+URZ], RZ ;  /* 0x000000ff04ff79a7 */ /* 0x0003ea00081004ff */
[----:B------:R-:W-:Y:S01]  /*26d0*/  IMAD.U32 R7, RZ, RZ, UR4 ;  /* 0x00000004ff077e24 */ /* 0x000fe2000f8e00ff */
[----:B------:R-:W2:Y:S04]  /*26e0*/  SYNCS.PHASECHK.TRANS64.TRYWAIT P0, [UR5+0x90], R5 ;  /* 0x00009005ff0075a7 */ /* 0x000ea80008001105 */
[----:B------:R-:W-:Y:S01]  /*26f0*/  PRMT R6, R2, 0x654, R7 ;  /* 0x0000065402067816 */ /* 0x000fe20000000007 */
[----:B-1----:R-:W-:Y:S01]  /*2700*/  @!P2 IMAD.MOV.U32 R4, RZ, RZ, 0x10 ;  /* 0x00000010ff04a424 */ /* 0x002fe200078e00ff */
[----:B--2---:R-:W-:Y:S06]  /*2710*/  @!P0 BRA `(.L_x_43) ;  /* 0x0000004c00b88947 */ /* 0x004fec0003800000 */
.L_x_120:
[----:B------:R-:W-:Y:S01]  /*2720*/  ULEA UR4, UR6, UR37, 0x4 ;  /* 0x0000002506047291 */ /* 0x000fe2000f8e20ff */
[----:B------:R-:W-:Y:S01]  /*2730*/  SEL R3, R6, R3, !P2 ;  /* 0x0000000306037207 */ /* 0x000fe20005000000 */
[----:B------:R-:W-:Y:S01]  /*2740*/  UIADD3 UR5, UPT, UPT, UR5, 0x80, URZ ;  /* 0x0000008005057890 */ /* 0x000fe2000fffe0ff */
[----:B-1----:R-:W-:Y:S01]  /*2750*/  LEA R0, R11, UR37, 0x3 ;  /* 0x000000250b007c11 */ /* 0x002fe2000f8e18ff */
[----:B------:R-:W-:Y:S01]  /*2760*/  UIADD3 UR4, UPT, UPT, UR4, 0x110, URZ ;  /* 0x0000011004047890 */ /* 0x000fe2000fffe0ff */
[----:B------:R-:W-:Y:S01]  /*2770*/  SHF.L.U32 R5, R10, 0x1f, RZ ;  /* 0x0000001f0a057819 */ /* 0x000fe200000006ff */
[----:B------:R1:W-:Y:S01]  /*2780*/  @!P2 SYNCS.ARRIVE.TRANS64.RED RZ, [R3+URZ], R4 ;  /* 0x0000000403ffa9a7 */ /* 0x0003e200080004ff */
[----:B------:R-:W-:Y:S01]  /*2790*/  UIADD3 UR6, UPT, UPT, UR6, 0x1, URZ ;  /* 0x0000000106067890 */ /* 0x000fe2000fffe0ff */
[----:B------:R-:W-:-:S03]  /*27a0*/  VIADD R8, R8, 0x1 ;  /* 0x0000000108087836 */ /* 0x000fc60000000000 */
[----:B------:R-:W-:Y:S02]  /*27b0*/  UISETP.NE.AND UP0, UPT, UR6, 0x2, UPT ;  /* 0x000000020600788c */ /* 0x000fe4000bf05270 */
[----:B------:R-:W-:Y:S06]  /*27c0*/  UGETNEXTWORKID.BROADCAST [UR4], [UR5] ;  /* 0x00000000040073ca */ /* 0x000fec0008000100 */
[----:B------:R-:W-:Y:S01]  /*27d0*/  USEL UR4, URZ, 0x1, UP0 ;  /* 0x00000001ff047887 */ /* 0x000fe20008000000 */
[----:B------:R-:W-:Y:S01]  /*27e0*/  ISETP.NE.AND P0, PT, R8, 0x2, PT ;  /* 0x000000020800780c */ /* 0x000fe20003f05270 */
[----:B------:R-:W-:Y:S01]  /*27f0*/  USEL UR6, UR6, URZ, UP0 ;  /* 0x000000ff06067287 */ /* 0x000fe20008000000 */
[----:B------:R-:W2:Y:S03]  /*2800*/  SYNCS.PHASECHK.TRANS64.TRYWAIT P1, [R0+URZ+0x80], R5 ;  /* 0x00008005000075a7 */ /* 0x000ea600080211ff */
[----:B------:R-:W-:Y:S01]  /*2810*/  LOP3.LUT R12, R12, UR4, RZ, 0x3c, !PT ;  /* 0x000000040c0c7c12 */ /* 0x000fe2000f8e3cff */
[----:B-12---:R-:W-:Y:S07]  /*2820*/  @!P1 BRA `(.L_x_44) ;  /* 0x0000004c008c9947 */ /* 0x006fee0003800000 */
.L_x_121:
[C---:B------:R-:W-:Y:S01]  /*2830*/  LEA R4, R11.reuse, UR37, 0x4 ;  /* 0x000000250b047c11 */ /* 0x040fe2000f8e20ff */
[----:B-1----:R-:W-:Y:S01]  /*2840*/  VIADD R0, R0, 0x90 ;  /* 0x0000009000007836 */ /* 0x002fe20000000000 */
[----:B------:R-:W-:Y:S01]  /*2850*/  SEL R8, R8, RZ, P0 ;  /* 0x000000ff08087207 */ /* 0x000fe20000000000 */
[----:B------:R-:W-:-:S03]  /*2860*/  VIADD R11, R11, 0x1 ;  /* 0x000000010b0b7836 */ /* 0x000fc60000000000 */
[----:B------:R-:W1:Y:S01]  /*2870*/  LDS.128 R4, [R4+0x110] ;  /* 0x0001100004047984 */ /* 0x000e620000000c00 */
[----:B------:R-:W-:Y:S02]  /*2880*/  PRMT R0, RZ, 0x654, R0 ;  /* 0x00000654ff007816 */ /* 0x000fe40000000000 */
[C---:B------:R-:W-:Y:S01]  /*2890*/  ISETP.NE.AND P1, PT, R11.reuse, 0x2, PT ;  /* 0x000000020b00780c */ /* 0x040fe20003f25270 */
[----:B------:R-:W-:Y:S01]  /*28a0*/  @!PT LDS RZ, [RZ] ;  /* 0x00000000fffff984 */ /* 0x000fe20000000800 */
[----:B------:R-:W-:Y:S01]  /*28b0*/  @!PT LDS RZ, [RZ] ;  /* 0x00000000fffff984 */ /* 0x000fe20000000800 */
[----:B------:R-:W-:Y:S01]  /*28c0*/  @!PT LDS RZ, [RZ] ;  /* 0x00000000fffff984 */ /* 0x000fe20000000800 */
[----:B------:R-:W-:Y:S01]  /*28d0*/  @!PT LDS RZ, [RZ] ;  /* 0x00000000fffff984 */ /* 0x000fe20000000800 */
[----:B------:R2:W-:Y:S06]  /*28e0*/  MEMBAR.ALL.CTA ;  /* 0x0000000000007992 */ /* 0x0005ec0000008000 */
[----:B--2---:R-:W2:Y:S01]  /*28f0*/  FENCE.VIEW.ASYNC.S ;  /* 0x00000000000073c6 */ /* 0x004ea20000000000 */
[----:B------:R-:W-:Y:S01]  /*2900*/  SEL R11, R11, RZ, P1 ;  /* 0x000000ff0b0b7207 */ /* 0x000fe20000800000 */
[----:B--2---:R2:W-:Y:S01]  /*2910*/  SYNCS.ARRIVE.TRANS64.RED.A1T0 RZ, [R0+URZ], RZ ;  /* 0x000000ff00ff79a7 */ /* 0x0045e200081004ff */
[----:B-1----:R-:W-:-:S02]  /*2920*/  LOP3.LUT P3, RZ, R6, 0x1, RZ, 0xc0, !PT ;  /* 0x0000000106ff7812 */ /* 0x002fc4000786c0ff */
[----:B------:R-:W-:-:S04]  /*2930*/  SEL R5, RZ, 0x1, P1 ;  /* 0x00000001ff057807 */ /* 0x000fc80000800000 */
[----:B------:R-:W-:Y:S02]  /*2940*/  LOP3.LUT R10, R10, R5, RZ, 0x3c, !PT ;  /* 0x000000050a0a7212 */ /* 0x000fe400078e3cff */
[----:B--2---:R-:W-:-:S04]  /*2950*/  SEL R0, RZ, 0x1, P0 ;  /* 0x00000001ff007807 */ /* 0x004fc80000000000 */
[----:B------:R-:W-:Y:S01]  /*2960*/  LOP3.LUT R9, R9, R0, RZ, 0x3c, !PT ;  /* 0x0000000009097212 */ /* 0x000fe200078e3cff */
[----:B------:R-:W-:Y:S06]  /*2970*/  @P3 BRA `(.L_x_45) ;  /* 0xfffffffc002c3947 */ /* 0x000fec000383ffff */
[----:B------:R-:W-:Y:S01]  /*2980*/  ULEA UR5, UR6, UR37, 0x3 ;  /* 0x0000002506057291 */ /* 0x000fe2000f8e18ff */
[----:B------:R-:W-:-:S08]  /*2990*/  SHF.L.U32 R3, R12, 0x1f, RZ ;  /* 0x0000001f0c037819 */ /* 0x000fd000000006ff */
[----:B------:R-:W1:Y:S02]  /*29a0*/  SYNCS.PHASECHK.TRANS64 P0, [UR5+0x90], R3 ;  /* 0x00009003ff0075a7 */ /* 0x000e640008001005 */
[----:B-1----:R-:W-:Y:S05]  /*29b0*/  @P0 BRA `(.L_x_46) ;  /* 0x0000000000080947 */ /* 0x002fea0003800000 */
[----:B------:R-:W1:Y:S02]  /*29c0*/  SYNCS.PHASECHK.TRANS64.TRYWAIT P0, [UR5+0x90], R3 ;  /* 0x00009003ff0075a7 */ /* 0x000e640008001105 */
[----:B-1----:R-:W-:Y:S05]  /*29d0*/  @!P0 BRA `(.L_x_47) ;  /* 0x0000004c00348947 */ /* 0x002fea0003800000 */
.L_x_46:
[----:B------:R-:W-:-:S04]  /*29e0*/  UIADD3 UR4, UPT, UPT, UR6, 0x1, URZ ;  /* 0x0000000106047890 */ /* 0x000fc8000fffe0ff */
[----:B------:R-:W-:-:S04]  /*29f0*/  UISETP.NE.AND UP0, UPT, UR4, 0x2, UPT ;  /* 0x000000020400788c */ /* 0x000fc8000bf05270 */
[----:B------:R-:W-:Y:S02]  /*2a00*/  USEL UR7, URZ, 0x1, UP0 ;  /* 0x00000001ff077887 */ /* 0x000fe40008000000 */
[----:B------:R-:W-:-:S04]  /*2a10*/  USEL UR4, UR4, URZ, UP0 ;  /* 0x000000ff04047287 */ /* 0x000fc80008000000 */
[----:B------:R-:W-:Y:S01]  /*2a20*/  ULEA UR4, UR4, UR37, 0x3 ;  /* 0x0000002504047291 */ /* 0x000fe2000f8e18ff */
[----:B-1----:R-:W-:-:S04]  /*2a30*/  LOP3.LUT R3, R12, UR7, RZ, 0x3c, !PT ;  /* 0x000000070c037c12 */ /* 0x002fc8000f8e3cff */
[----:B------:R-:W-:-:S04]  /*2a40*/  SHF.L.U32 R0, R3, 0x1f, RZ ;  /* 0x0000001f03007819 */ /* 0x000fc800000006ff */
[----:B------:R-:W1:Y:S02]  /*2a50*/  SYNCS.PHASECHK.TRANS64 P0, [UR4+0x90], R0 ;  /* 0x00009000ff0075a7 */ /* 0x000e640008001004 */
[----:B-1----:R-:W-:Y:S05]  /*2a60*/  @P0 EXIT ;  /* 0x000000000000094d */ /* 0x002fea0003800000 */
[----:B------:R-:W-:Y:S02]  /*2a70*/  SHF.L.U32 R3, R3, 0x1f, RZ ;  /* 0x0000001f03037819 */ /* 0x000fe400000006ff */
[----:B------:R-:W-:-:S07]  /*2a80*/  MOV R0, UR4 ;  /* 0x0000000400007c02 */ /* 0x000fce0008000f00 */
.L_x_48:
[----:B-1----:R1:W2:Y:S02]  /*2a90*/  SYNCS.PHASECHK.TRANS64.TRYWAIT P0, [R0+URZ+0x90], R3 ;  /* 0x00009003000075a7 */ /* 0x0022a400080011ff */
[----:B--2---:R-:W-:Y:S05]  /*2aa0*/  @!P0 NANOSLEEP.SYNCS 0x989680 ;  /* 0x009896800000895d */ /* 0x004fea0003900000 */
[----:B------:R-:W2:Y:S02]  /*2ab0*/  @!P0 SYNCS.PHASECHK.TRANS64 P0, [R0+URZ+0x90], R3 ;  /* 0x00009003000085a7 */ /* 0x000ea400080010ff */
[----:B--2---:R-:W-:Y:S05]  /*2ac0*/  @P0 EXIT ;  /* 0x000000000000094d */ /* 0x004fea0003800000 */
[----:B------:R-:W-:Y:S05]  /*2ad0*/  BRA `(.L_x_48) ;  /* 0xfffffffc00ec7947 */ /* 0x000fea000383ffff */
.L_x_41:
[----:B------:R-:W-:-:S09]  /*2ae0*/  UISETP.NE.AND UP1, UPT, UR8, URZ, UPT ;  /* 0x000000ff0800728c */ /* 0x000fd2000bf25270 */
[----:B------:R-:W-:Y:S05]  /*2af0*/  BRA.U UP1, `(.L_x_49) ;  /* 0x0000000d01cc7547 */ /* 0x000fea000b800000 */
[----:B------:R-:W-:Y:S01]  /*2b00*/  UMOV UR4, 0x40 ;  /* 0x0000004000047882 */ /* 0x000fe20000000000 */
[----:B------:R-:W-:Y:S01]  /*2b10*/  NOP ;  /* 0x0000000000007918 */ /* 0x000fe20000000000 */
[----:B------:R-:W-:Y:S01]  /*2b20*/  ULEA UR4, UR37, UR4, 0x18 ;  /* 0x0000000425047291 */ /* 0x000fe2000f8ec0ff */
[----:B------:R-:W-:Y:S02]  /*2b30*/  UMOV UR5, 0x400 ;  /* 0x0000040000057882 */ /* 0x000fe40000000000 */
[----:B------:R-:W-:-:S06]  /*2b40*/  ULEA UR37, UR37, UR5, 0x18 ;  /* 0x0000000525257291 */ /* 0x000fcc000f8ec0ff */
[----:B------:R-:W1:Y:S02]  /*2b50*/  LDS.U8 R0, [UR4+0x1c] ;  /* 0x00001c04ff007984 */ /* 0x000e640008000000 */
[----:B-1----:R-:W-:-:S13]  /*2b60*/  ISETP.NE.AND P0, PT, R0, RZ, PT ;  /* 0x000000ff0000720c */ /* 0x002fda0003f05270 */
[----:B------:R-:W-:Y:S05]  /*2b70*/  @P0 BRA `(.L_x_50) ;  /* 0x0000000000580947 */ /* 0x000fea0003800000 */
[----:B------:R-:W-:-:S13]  /*2b80*/  ELECT P0, URZ, PT ;  /* 0x0000000000ff782f */ /* 0x000fda0003800000 */
[----:B------:R-:W-:Y:S05]  /*2b90*/  @!P0 BRA `(.L_x_51) ;  /* 0x0000000000608947 */ /* 0x000fea0003800000 */
[----:B------:R-:W-:Y:S01]  /*2ba0*/  UMOV UR5, 0x10 ;  /* 0x0000001000057882 */ /* 0x000fe20000000000 */
[----:B------:R-:W-:Y:S01]  /*2bb0*/  HFMA2 R0, -RZ, RZ, 0, 5.9604644775390625e-08 ;  /* 0x00000001ff007431 */ /* 0x000fe200000001ff */
[----:B------:R-:W-:-:S03]  /*2bc0*/  MOV R2, 0xffff ;  /* 0x0000ffff00027802 */ /* 0x000fc60000000f00 */
[----:B------:R-:W-:Y:S04]  /*2bd0*/  DEPBAR.LE SB1, 0x36 ;  /* 0x00009d800000791a */ /* 0x000fe80000000000 */
[----:B------:R-:W1:Y:S02]  /*2be0*/  UTCATOMSWS.FIND_AND_SET.ALIGN UP0, UR5, UR5 ;  /* 0x00000005000575e3 */ /* 0x000e640008000800 */
[----:B-1----:R-:W-:Y:S01]  /*2bf0*/  MOV R3, UR5 ;  /* 0x0000000500037c02 */ /* 0x002fe20008000f00 */
[----:B------:R-:W-:Y:S06]  /*2c00*/  BRA.U UP0, `(.L_x_52) ;  /* 0x0000000100187547 */ /* 0x000fec000b800000 */
.L_x_53:
[----:B------:R-:W-:Y:S05]  /*2c10*/  NANOSLEEP 0x64 ;  /* 0x000000640000795d */ /* 0x000fea0003800000 */
[----:B------:R-:W-:-:S05]  /*2c20*/  UMOV UR5, 0x10 ;  /* 0x0000001000057882 */ /* 0x000fca0000000000 */
[----:B------:R-:W-:Y:S04]  /*2c30*/  DEPBAR.LE SB1, 0x36 ;  /* 0x00009d800000791a */ /* 0x000fe80000000000 */
[----:B------:R-:W1:Y:S02]  /*2c40*/  UTCATOMSWS.FIND_AND_SET.ALIGN UP0, UR5, UR5 ;  /* 0x00000005000575e3 */ /* 0x000e640008000800 */
[----:B-1----:R-:W-:Y:S01]  /*2c50*/  MOV R3, UR5 ;  /* 0x0000000500037c02 */ /* 0x002fe20008000f00 */
[----:B------:R-:W-:Y:S05]  /*2c60*/  BRA.U !UP0, `(.L_x_53) ;  /* 0xfffffffd08e87547 */ /* 0x000fea000b83ffff */
.L_x_52:
[-C--:B------:R-:W-:Y:S02]  /*2c70*/  SHF.L.U32 R2, R2, R3.reuse, RZ ;  /* 0x0000000302027219 */ /* 0x080fe400000006ff */
[----:B------:R-:W-:Y:S01]  /*2c80*/  SHF.L.U32 R0, R0, R3, RZ ;  /* 0x0000000300007219 */ /* 0x000fe200000006ff */
[----:B------:R-:W-:Y:S02]  /*2c90*/  IMAD.SHL.U32 R3, R3, 0x20, RZ ;  /* 0x0000002003037824 */ /* 0x000fe400078e00ff */
[----:B------:R1:W-:Y:S04]  /*2ca0*/  ATOMS.OR RZ, [UR4+0x14], R2 ;  /* 0x00001402ffff798c */ /* 0x0003e8000b000004 */
[----:B------:R1:W-:Y:S04]  /*2cb0*/  ATOMS.OR RZ, [UR4+0x18], R0 ;  /* 0x00001800ffff798c */ /* 0x0003e8000b000004 */
[----:B------:R1:W-:Y:S01]  /*2cc0*/  STS [UR37+0x130], R3 ;  /* 0x00013003ff007988 */ /* 0x0003e20008000825 */
[----:B------:R-:W-:Y:S05]  /*2cd0*/  BRA `(.L_x_51) ;  /* 0x0000000000107947 */ /* 0x000fea0003800000 */
.L_x_50:
[----:B------:R-:W-:Y:S02]  /*2ce0*/  MOV R0, 0xffffffff ;  /* 0xffffffff00007802 */ /* 0x000fe40000000f00 */
[----:B------:R-:W-:-:S03]  /*2cf0*/  MOV R2, 0x2d20 ;  /* 0x00002d2000027802 */ /* 0x000fc60000000f00 */
[----:B------:R1:W-:Y:S04]  /*2d00*/  STS [UR37+0x130], R0 ;  /* 0x00013000ff007988 */ /* 0x0003e80008000825 */
[----:B-1-3-5:R-:W-:Y:S05]  /*2d10*/  CALL.REL.NOINC `($__internal_1_$__cuda_sm10x_tcgen05_guardrail_trap_phase_invalid_during_alloc) ;  /* 0x0000004c00f07944 */ /* 0x02afea0003c00000 */
.L_x_51:
[----:B------:R-:W-:Y:S05]  /*2d20*/  WARPSYNC.ALL ;  /* 0x0000000000007948 */ /* 0x000fea0003800000 */
[----:B------:R-:W2:Y:S01]  /*2d30*/  S2UR UR5, SR_CgaCtaId ;  /* 0x00000000000579c3 */ /* 0x000ea20000008800 */
[----:B------:R-:W-:Y:S01]  /*2d40*/  UMOV UR4, 0x400 ;  /* 0x0000040000047882 */ /* 0x000fe20000000000 */
[----:B------:R-:W-:-:S06]  /*2d50*/  NOP ;  /* 0x0000000000007918 */ /* 0x000fcc0000000000 */
[----:B------:R-:W-:Y:S06]  /*2d60*/  BAR.ARV 0x6, 0xa0 ;  /* 0x0182800000007b1d */ /* 0x000fec0000002000 */
[----:B------:R-:W4:Y:S01]  /*2d70*/  LDCU UR7, c[0x0][0x38c] ;  /* 0x00007180ff0777ac */ /* 0x000f220008000800 */
[----:B------:R-:W-:Y:S01]  /*2d80*/  IMAD.MOV.U32 R11, RZ, RZ, 0x1 ;  /* 0x00000001ff0b7424 */ /* 0x000fe200078e00ff */
[----:B------:R-:W-:Y:S01]  /*2d90*/  CS2R R8, SRZ ;  /* 0x0000000000087805 */ /* 0x000fe2000001ff00 */
[----:B------:R-:W-:Y:S01]  /*2da0*/  IMAD.MOV.U32 R10, RZ, RZ, RZ ;  /* 0x000000ffff0a7224 */ /* 0x000fe200078e00ff */
[----:B------:R-:W3:Y:S01]  /*2db0*/  LDCU UR6, c[0x0][0x38c] ;  /* 0x00007180ff0677ac */ /* 0x000ee20008000800 */
[----:B------:R-:W-:Y:S01]  /*2dc0*/  UMOV UR15, URZ ;  /* 0x000000ff000f7c82 */ /* 0x000fe20008000000 */
[----:B------:R-:W-:Y:S01]  /*2dd0*/  UMOV UR14, URZ ;  /* 0x000000ff000e7c82 */ /* 0x000fe20008000000 */
[----:B--2---:R-:W-:Y:S01]  /*2de0*/  ULEA UR5, UR5, UR4, 0x18 ;  /* 0x0000000405057291 */ /* 0x004fe2000f8ec0ff */
[----:B------:R-:W-:Y:S01]  /*2df0*/  UMOV UR24, 0x0 ;  /* 0x0000000000187882 */ /* 0x000fe20000000000 */
[----:B------:R-:W-:-:S02]  /*2e00*/  UMOV UR25, 0x42004a0 ;  /* 0x042004a000197882 */ /* 0x000fc40000000000 */
[----:B------:R-:W-:Y:S02]  /*2e10*/  UIADD3 UR10, UPT, UPT, UR5, 0x4400, URZ ;  /* 0x00004400050a7890 */ /* 0x000fe4000fffe0ff */
[----:B------:R-:W-:Y:S02]  /*2e20*/  UIADD3 UR11, UPT, UPT, UR5, 0xe400, URZ ;  /* 0x0000e400050b7890 */ /* 0x000fe4000fffe0ff */
[----:B----4-:R-:W-:Y:S01]  /*2e30*/  UIADD3 UR7, UPT, UPT, UR7, 0x7f, URZ ;  /* 0x0000007f07077890 */ /* 0x010fe2000fffe0ff */
[----:B-1----:R-:W1:Y:S01]  /*2e40*/  LDS R0, [UR5+0x130] ;  /* 0x00013005ff007984 */ /* 0x002e620008000800 */
[----:B------:R-:W-:Y:S02]  /*2e50*/  USHF.R.U32.HI UR10, URZ, 0x4, UR10 ;  /* 0x00000004ff0a7899 */ /* 0x000fe4000801160a */
[----:B------:R-:W-:Y:S02]  /*2e60*/  USHF.R.S32.HI UR4, URZ, 0x1f, UR7 ;  /* 0x0000001fff047899 */ /* 0x000fe40008011407 */
[----:B------:R-:W-:-:S02]  /*2e70*/  USHF.R.U32.HI UR11, URZ, 0x4, UR11 ;  /* 0x00000004ff0b7899 */ /* 0x000fc4000801160b */
[----:B------:R-:W-:Y:S02]  /*2e80*/  ULEA.HI UR4, UR4, UR7, URZ, 0x7 ;  /* 0x0000000704047291 */ /* 0x000fe4000f8f38ff */
[----:B------:R-:W-:Y:S02]  /*2e90*/  ULOP3.LUT UR10, UR10, 0x3fff, URZ, 0xc0, !UPT ;  /* 0x00003fff0a0a7892 */ /* 0x000fe4000f8ec0ff */
[----:B------:R-:W-:Y:S02]  /*2ea0*/  USHF.R.S32.HI UR4, URZ, 0x7, UR4 ;  /* 0x00000007ff047899 */ /* 0x000fe40008011404 */
[----:B------:R-:W-:Y:S02]  /*2eb0*/  ULOP3.LUT UR11, UR11, 0x3fff, URZ, 0xc0, !UPT ;  /* 0x00003fff0b0b7892 */ /* 0x000fe4000f8ec0ff */
[----:B------:R-:W-:Y:S01]  /*2ec0*/  UISETP.LT.AND UP0, UPT, UR4, 0x1, UPT ;  /* 0x000000010400788c */ /* 0x000fe2000bf01270 */
[----:B------:R-:W-:Y:S01]  /*2ed0*/  UMOV UR22, 0x0 ;  /* 0x0000000000167882 */ /* 0x000fe20000000000 */
[----:B------:R-:W-:-:S02]  /*2ee0*/  UMOV UR23, 0x42004a0 ;  /* 0x042004a000177882 */ /* 0x000fc40000000000 */
[----:B------:R-:W-:Y:S02]  /*2ef0*/  USEL UR9, UR4, 0x1, !UP0 ;  /* 0x0000000104097887 */ /* 0x000fe4000c000000 */
[----:B------:R-:W-:Y:S02]  /*2f00*/  ULOP3.LUT UR10, UR10, 0x10000, URZ, 0xfc, !UPT ;  /* 0x000100000a0a7892 */ /* 0x000fe4000f8efcff */
[----:B------:R-:W-:Y:S02]  /*2f10*/  ULOP3.LUT UR11, UR11, 0x10000, URZ, 0xfc, !UPT ;  /* 0x000100000b0b7892 */ /* 0x000fe4000f8efcff */
[----:B------:R-:W-:Y:S02]  /*2f20*/  UIADD3 UR9, UPT, UPT, -UR9, URZ, URZ ;  /* 0x000000ff09097290 */ /* 0x000fe4000fffe1ff */
[----:B---3--:R-:W-:Y:S01]  /*2f30*/  UISETP.GE.AND UP3, UPT, UR6, 0x1, UPT ;  /* 0x000000010600788c */ /* 0x008fe2000bf66270 */
[----:B------:R-:W-:Y:S01]  /*2f40*/  UMOV UR20, 0x0 ;  /* 0x0000000000147882 */ /* 0x000fe20000000000 */
[----:B------:R-:W-:Y:S01]  /*2f50*/  UMOV UR21, 0x42004a0 ;  /* 0x042004a000157882 */ /* 0x000fe20000000000 */
[----:B------:R-:W-:Y:S01]  /*2f60*/  UMOV UR18, 0x0 ;  /* 0x0000000000127882 */ /* 0x000fe20000000000 */
[----:B------:R-:W-:Y:S01]  /*2f70*/  UMOV UR19, 0x42004a0 ;  /* 0x042004a000137882 */ /* 0x000fe20000000000 */
[----:B-1----:R-:W-:-:S15]  /*2f80*/  R2UR UR16, R0 ;  /* 0x00000000001072ca */ /* 0x002fde00000e0000 */
.L_x_60:
[----:B------:R-:W-:Y:S02]  /*2f90*/  LEA R0, R10, UR5, 0x3 ;  /* 0x000000050a007c11 */ /* 0x000fe4000f8e18ff */
[----:B------:R-:W-:Y:S02]  /*2fa0*/  SHF.L.U32 R5, R9, 0x1f, RZ ;  /* 0x0000001f09057819 */ /* 0x000fe400000006ff */
[----:B------:R-:W-:Y:S01]  /*2fb0*/  PLOP3.LUT P0, PT, PT, PT, UP3, 0x80, 0x8 ;  /* 0x000000000008781c */ /* 0x000fe20003f0f038 */
[----:B------:R-:W-:Y:S01]  /*2fc0*/  VIADD R3, R0, 0x90 ;  /* 0x0000009000037836 */ /* 0x000fe20000000000 */
[----:B-1----:R-:W1:Y:S02]  /*2fd0*/  SYNCS.PHASECHK.TRANS64.TRYWAIT P1, [R0+URZ+0x80], R5 ;  /* 0x00008005000075a7 */ /* 0x002e6400080211ff */
[----:B-1-3--:R-:W-:Y:S09]  /*2fe0*/  @!P1 BRA `(.L_x_54) ;  /* 0x0000004400c89947 */ /* 0x00aff20003800000 */
.L_x_123:
[----:B------:R-:W-:Y:S01]  /*2ff0*/  LEA R4, R10, UR5, 0x4 ;  /* 0x000000050a047c11 */ /* 0x000fe2000f8e20ff */
[----:B------:R-:W-:Y:S01]  /*3000*/  @UP3 ULEA UR6, UR14, UR5, 0x3 ;  /* 0x000000050e063291 */ /* 0x000fe2000f8e18ff */
[----:B------:R-:W-:Y:S01]  /*3010*/  PLOP3.LUT P2, PT, PT, PT, PT, 0x80, 0x8 ;  /* 0x000000000008781c */ /* 0x000fe20003f4f070 */
[----:B------:R-:W-:Y:S01]  /*3020*/  ULEA UR7, UR15, UR5, 0x3 ;  /* 0x000000050f077291 */ /* 0x000fe2000f8e18ff */
[----:B------:R-:W-:Y:S02]  /*3030*/  PRMT R3, RZ, 0x654, R3 ;  /* 0x00000654ff037816 */ /* 0x000fe40000000003 */
[----:B-1----:R-:W1:Y:S01]  /*3040*/  LDS.128 R4, [R4+0x110] ;  /* 0x0001100004047984 */ /* 0x002e620000000c00 */
[----:B------:R-:W-:Y:S02]  /*3050*/  @P0 SHF.L.U32 R2, R8, 0x1f, RZ ;  /* 0x0000001f08020819 */ /* 0x000fe400000006ff */
[----:B------:R-:W-:Y:S01]  /*3060*/  SHF.L.U32 R0, R11, 0x1f, RZ ;  /* 0x0000001f0b007819 */ /* 0x000fe200000006ff */
[----:B------:R-:W-:Y:S01]  /*3070*/  @!PT LDS RZ, [RZ] ;  /* 0x00000000fffff984 */ /* 0x000fe20000000800 */
[----:B------:R-:W-:Y:S01]  /*3080*/  @!PT LDS RZ, [RZ] ;  /* 0x00000000fffff984 */ /* 0x000fe20000000800 */
[----:B------:R-:W-:Y:S01]  /*3090*/  @!PT LDS RZ, [RZ] ;  /* 0x00000000fffff984 */ /* 0x000fe20000000800 */
[----:B------:R-:W-:Y:S01]  /*30a0*/  @!PT LDS RZ, [RZ] ;  /* 0x00000000fffff984 */ /* 0x000fe20000000800 */
[----:B------:R2:W-:Y:S06]  /*30b0*/  MEMBAR.ALL.CTA ;  /* 0x0000000000007992 */ /* 0x0005ec0000008000 */
[----:B--2---:R-:W2:Y:S02]  /*30c0*/  FENCE.VIEW.ASYNC.S ;  /* 0x00000000000073c6 */ /* 0x004ea40000000000 */
[----:B--2---:R2:W-:Y:S01]  /*30d0*/  SYNCS.ARRIVE.TRANS64.RED.A1T0 RZ, [R3+URZ], RZ ;  /* 0x000000ff03ff79a7 */ /* 0x0045e200081004ff */
[----:B------:R2:W3:Y:S01]  /*30e0*/  @P0 SYNCS.PHASECHK.TRANS64.TRYWAIT P2, [UR6], R2 ;  /* 0x00000002ff0005a7 */ /* 0x0004e20008041106 */
[----:B------:R-:W-:Y:S01]  /*30f0*/  ULEA.HI UR6, UR15, UR15, URZ, 0x1 ;  /* 0x0000000f0f067291 */ /* 0x000fe2000f8f08ff */
[----:B-1----:R-:W-:-:S03]  /*3100*/  LOP3.LUT P1, RZ, R6, 0x1, RZ, 0xc0, !PT ;  /* 0x0000000106ff7812 */ /* 0x002fc6000782c0ff */
[----:B------:R-:W-:Y:S02]  /*3110*/  USHF.L.U32 UR8, UR6, 0x6, URZ ;  /* 0x0000000606087899 */ /* 0x000fe400080006ff */
[----:B------:R-:W-:Y:S02]  /*3120*/  ULOP3.LUT UR6, UR6, 0xffe, URZ, 0xc0, !UPT ;  /* 0x00000ffe06067892 */ /* 0x000fe4000f8ec0ff */
[----:B------:R-:W-:Y:S02]  /*3130*/  ULOP3.LUT UR8, UR8, 0xffffff80, URZ, 0xc0, !UPT ;  /* 0xffffff8008087892 */ /* 0x000fe4000f8ec0ff */
[----:B------:R-:W-:Y:S02]  /*3140*/  UIADD3 UR6, UPT, UPT, -UR6, UR15, URZ ;  /* 0x0000000f06067290 */ /* 0x000fe4000fffe1ff */
[----:B------:R-:W-:Y:S01]  /*3150*/  UIADD3 UR8, UPT, UPT, UR16, UR8, URZ ;  /* 0x0000000810087290 */ /* 0x000fe2000fffe0ff */
[----:B------:R-:W1:Y:S03]  /*3160*/  SYNCS.PHASECHK.TRANS64.TRYWAIT P0, [UR7+0xc0], R0 ;  /* 0x0000c000ff0075a7 */ /* 0x000e660008001107 */
[----:B------:R-:W-:Y:S01]  /*3170*/  ULEA UR8, UR6, UR8, 0x14 ;  /* 0x0000000806087291 */ /* 0x000fe2000f8ea0ff */
[----:B-123--:R-:W-:Y:S11]  /*3180*/  @!P0 BRA `(.L_x_55) ;  /* 0x0000004400748947 */ /* 0x00eff60003800000 */
.L_x_125:
[----:B------:R-:W-:Y:S01]  /*3190*/  IADD3 R10, PT, PT, R10, 0x1, RZ ;  /* 0x000000010a0a7810 */ /* 0x000fe20007ffe0ff */
[----:B------:R-:W-:Y:S06]  /*31a0*/  BRA.U !UP3, `(.L_x_56) ;  /* 0x000000010bc07547 */ /* 0x000fec000b800000 */
[----:B------:R-:W-:Y:S01]  /*31b0*/  UPLOP3.LUT UP4, UPT, UPT, UPT, UPT, 0x40, 0x4 ;  /* 0x000000000004789c */ /* 0x000fe20003f8e870 */
[----:B------:R-:W-:Y:S01]  /*31c0*/  UMOV UR13, UR9 ;  /* 0x00000009000d7c82 */ /* 0x000fe20008000000 */
[----:B------:R-:W-:Y:S01]  /*31d0*/  UMOV UR12, UR4 ;  /* 0x00000004000c7c82 */ /* 0x000fe20008000000 */
[----:B------:R-:W-:-:S08]  /*31e0*/  UMOV UR17, UR14 ;  /* 0x0000000e00117c82 */ /* 0x000fd00008000000 */
.L_x_59:
[----:B------:R-:W-:Y:S02]  /*31f0*/  UIADD3 UR13, UPT, UPT, UR13, 0x1, URZ ;  /* 0x000000010d0d7890 */ /* 0x000fe4000fffe0ff */
[----:B--2---:R-:W-:Y:S02]  /*3200*/  ULEA UR6, UR17, UR5, 0x3 ;  /* 0x0000000511067291 */ /* 0x004fe4000f8e18ff */
[----:B------:R-:W-:Y:S01]  /*3210*/  UISETP.NE.AND UP0, UPT, UR13, URZ, UPT ;  /* 0x000000ff0d00728c */ /* 0x000fe2000bf05270 */
[----:B---3--:R-:W-:Y:S10]  /*3220*/  @P2 BRA `(.L_x_57) ;  /* 0x00000000000c2947 */ /* 0x008ff40003800000 */
[----:B-1----:R-:W-:Y:S04]  /*3230*/  SHF.L.U32 R3, R8, 0x1f, RZ ;  /* 0x0000001f08037819 */ /* 0x002fe800000006ff */
[----:B------:R-:W1:Y:S02]  /*3240*/  SYNCS.PHASECHK.TRANS64.TRYWAIT P0, [UR6], R3 ;  /* 0x00000003ff0075a7 */ /* 0x000e640008001106 */
[----:B-1----:R-:W-:Y:S05]  /*3250*/  @!P0 BRA `(.L_x_58) ;  /* 0x0000004400588947 */ /* 0x002fea0003800000 */
.L_x_57:
[----:B------:R-:W-:Y:S01]  /*3260*/  UISETP.NE.AND UP1, UPT, UR12, 0x1, UPT ;  /* 0x000000010c00788c */ /* 0x000fe2000bf25270 */
[----:B------:R-:W-:Y:S01]  /*3270*/  PLOP3.LUT P2, PT, PT, PT, PT, 0x80, 0x8 ;  /* 0x000000000008781c */ /* 0x000fe20003f4f070 */
[----:B------:R-:W-:Y:S02]  /*3280*/  UIADD3 UR14, UPT, UPT, UR17, 0x1, URZ ;  /* 0x00000001110e7890 */ /* 0x000fe4000fffe0ff */
[----:B------:R-:W-:Y:S02]  /*3290*/  ULEA UR28, UR17, UR11, 0xa ;  /* 0x0000000b111c7291 */ /* 0x000fe4000f8e50ff */
[----:B------:R-:W-:Y:S01]  /*32a0*/  UISETP.NE.AND UP2, UPT, UR14, 0x5, UPT ;  /* 0x000000050e00788c */ /* 0x000fe2000bf45270 */
[----:B------:R-:W-:Y:S01]  /*32b0*/  PLOP3.LUT P0, PT, PT, PT, UP1, 0x80, 0x8 ;  /* 0x000000000008781c */ /* 0x000fe20003f0f018 */
[----:B------:R-:W-:Y:S02]  /*32c0*/  UIADD3 UR40, UPT, UPT, UR28, 0x2, URZ ;  /* 0x000000021c287890 */ /* 0x000fe4000fffe0ff */
[----:B------:R-:W-:Y:S02]  /*32d0*/  USEL UR27, URZ, 0x1, UP2 ;  /* 0x00000001ff1b7887 */ /* 0x000fe40009000000 */
[----:B------:R-:W-:Y:S02]  /*32e0*/  USEL UR14, UR14, URZ, UP2 ;  /* 0x000000ff0e0e7287 */ /* 0x000fe40009000000 */
[----:B------:R-:W-:Y:S02]  /*32f0*/  UIADD3 UR36, UPT, UPT, UR28, 0x4, URZ ;  /* 0x000000041c247890 */ /* 0x000fe4000fffe0ff */
[----:B------:R-:W-:Y:S01]  /*3300*/  @UP1 ULEA UR26, UR14, UR5, 0x3 ;  /* 0x000000050e1a1291 */ /* 0x000fe2000f8e18ff */
[----:B------:R-:W-:Y:S01]  /*3310*/  LOP3.LUT R8, R8, UR27, RZ, 0x3c, !PT ;  /* 0x0000001b08087c12 */ /* 0x000fe2000f8e3cff */
[----:B------:R-:W-:Y:S02]  /*3320*/  UIADD3 UR32, UPT, UPT, UR28, 0x6, URZ ;  /* 0x000000061c207890 */ /* 0x000fe4000fffe0ff */
[----:B------:R-:W-:Y:S01]  /*3330*/  UIADD3 UR6, UPT, UPT, UR6, 0x28, URZ ;  /* 0x0000002806067890 */ /* 0x000fe2000fffe0ff */
[----:B-1----:R-:W-:Y:S01]  /*3340*/  @P0 SHF.L.U32 R0, R8, 0x1f, RZ ;  /* 0x0000001f08000819 */ /* 0x002fe200000006ff */
[----:B------:R-:W-:Y:S01]  /*3350*/  UIADD3 UR12, UPT, UPT, UR12, -0x1, URZ ;  /* 0xffffffff0c0c7890 */ /* 0x000fe2000fffe0ff */
[----:B------:R-:W-:Y:S02]  /*3360*/  UMOV UR29, 0x40004040 ;  /* 0x40004040001d7882 */ /* 0x000fe40000000000 */
[----:B------:R2:W3:Y:S01]  /*3370*/  @P0 SYNCS.PHASECHK.TRANS64.TRYWAIT P2, [UR26], R0 ;  /* 0x00000000ff0005a7 */ /* 0x0004e2000804111a */
[----:B------:R-:W-:Y:S01]  /*3380*/  ULEA UR26, UR17, UR10, 0x9 ;  /* 0x0000000a111a7291 */ /* 0x000fe2000f8e48ff */
[----:B------:R-:W-:Y:S01]  /*3390*/  UMOV UR27, 0x40004040 ;  /* 0x40004040001b7882 */ /* 0x000fe20000000000 */
[----:B------:R-:W-:Y:S02]  /*33a0*/  UMOV UR41, 0x40004040 ;  /* 0x4000404000297882 */ /* 0x000fe40000000000 */
[----:B------:R-:W-:Y:S02]  /*33b0*/  UIADD3 UR38, UPT, UPT, UR26, 0x2, URZ ;  /* 0x000000021a267890 */ /* 0x000fe4000fffe0ff */
[----:B------:R-:W-:Y:S02]  /*33c0*/  UIADD3 UR34, UPT, UPT, UR26, 0x4, URZ ;  /* 0x000000041a227890 */ /* 0x000fe4000fffe0ff */
[----:B------:R-:W-:Y:S01]  /*33d0*/  UIADD3 UR30, UPT, UPT, UR26, 0x6, URZ ;  /* 0x000000061a1e7890 */ /* 0x000fe2000fffe0ff */
[----:B------:R2:W-:Y:S01]  /*33e0*/  UTCIMMA gdesc[UR26], gdesc[UR28], tmem[UR8], tmem[UR24], idesc[UR25], UP4 ;  /* 0x00ff181c1a0075ea */ /* 0x0005e2000a000108 */
[----:B------:R-:W-:Y:S01]  /*33f0*/  UPLOP3.LUT UP4, UPT, UPT, UPT, UPT, 0x80, 0x8 ;  /* 0x000000000008789c */ /* 0x000fe20003f8f070 */
[----:B------:R-:W-:Y:S01]  /*3400*/  UMOV UR39, 0x40004040 ;  /* 0x4000404000277882 */ /* 0x000fe20000000000 */
[----:B------:R-:W-:Y:S01]  /*3410*/  UMOV UR37, 0x40004040 ;  /* 0x4000404000257882 */ /* 0x000fe20000000000 */
[----:B------:R2:W-:Y:S01]  /*3420*/  UTCIMMA gdesc[UR38], gdesc[UR40], tmem[UR8], tmem[UR22], idesc[UR23], UPT ;  /* 0x00ff1628260075ea */ /* 0x0005e2000b800108 */
[----:B------:R-:W-:Y:S01]  /*3430*/  UMOV UR35, 0x40004040 ;  /* 0x4000404000237882 */ /* 0x000fe20000000000 */
[----:B------:R-:W-:Y:S01]  /*3440*/  UMOV UR33, 0x40004040 ;  /* 0x4000404000217882 */ /* 0x000fe20000000000 */
[----:B------:R-:W-:Y:S01]  /*3450*/  UMOV UR31, 0x40004040 ;  /* 0x40004040001f7882 */ /* 0x000fe20000000000 */
[----:B------:R2:W-:Y:S01]  /*3460*/  UTCIMMA gdesc[UR34], gdesc[UR36], tmem[UR8], tmem[UR20], idesc[UR21], UPT ;  /* 0x00ff1424220075ea */ /* 0x0005e2000b800108 */
[----:B------:R2:W-:Y:S01]  /*3470*/  UTCIMMA gdesc[UR30], gdesc[UR32], tmem[UR8], tmem[UR18], idesc[UR19], UPT ;  /* 0x00ff12201e0075ea */ /* 0x0005e2000b800108 */
[----:B------:R2:W-:Y:S01]  /*3480*/  UTCBAR [UR6], URZ ;  /* 0x000000ff060073e9 */ /* 0x0005e200080000ff */
[----:B------:R-:W-:Y:S01]  /*3490*/  UMOV UR17, UR14 ;  /* 0x0000000e00117c82 */ /* 0x000fe20008000000 */
[----:B------:R-:W-:Y:S05]  /*34a0*/  BRA.U UP0, `(.L_x_59) ;  /* 0xfffffffd00507547 */ /* 0x000fea000b83ffff */
.L_x_56:
[----:B------:R-:W-:Y:S01]  /*34b0*/  UIADD3 UR15, UPT, UPT, UR15, 0x1, URZ ;  /* 0x000000010f0f7890 */ /* 0x000fe2000fffe0ff */
[C---:B------:R-:W-:Y:S01]  /*34c0*/  ISETP.NE.AND P0, PT, R10.reuse, 0x2, PT ;  /* 0x000000020a00780c */ /* 0x040fe20003f05270 */
[----:B------:R-:W-:Y:S02]  /*34d0*/  UIADD3 UR7, UPT, UPT, UR7, 0xa0, URZ ;  /* 0x000000a007077890 */ /* 0x000fe4000fffe0ff */
[----:B------:R-:W-:Y:S01]  /*34e0*/  UISETP.NE.AND UP0, UPT, UR15, 0x4, UPT ;  /* 0x000000040f00788c */ /* 0x000fe2000bf05270 */
[----:B-12---:R-:W-:Y:S02]  /*34f0*/  SEL R0, RZ, 0x1, P0 ;  /* 0x00000001ff007807 */ /* 0x006fe40000000000 */
[----:B------:R-:W-:Y:S01]  /*3500*/  SEL R10, R10, RZ, P0 ;  /* 0x000000ff0a0a7207 */ /* 0x000fe20000000000 */
[----:B------:R-:W-:Y:S01]  /*3510*/  USEL UR6, URZ, 0x1, UP0 ;  /* 0x00000001ff067887 */ /* 0x000fe20008000000 */
[----:B------:R-:W-:Y:S01]  /*3520*/  LOP3.LUT R9, R9, R0, RZ, 0x3c, !PT ;  /* 0x0000000009097212 */ /* 0x000fe200078e3cff */
[----:B------:R-:W-:Y:S01]  /*3530*/  USEL UR15, UR15, URZ, UP0 ;  /* 0x000000ff0f0f7287 */ /* 0x000fe20008000000 */
[----:B------:R1:W-:Y:S03]  /*3540*/  UTCBAR [UR7], URZ ;  /* 0x000000ff070073e9 */ /* 0x0003e600080000ff */
[----:B------:R-:W-:Y:S01]  /*3550*/  LOP3.LUT R11, R11, UR6, RZ, 0x3c, !PT ;  /* 0x000000060b0b7c12 */ /* 0x000fe2000f8e3cff */
[----:B------:R-:W-:Y:S07]  /*3560*/  @P1 BRA `(.L_x_60) ;  /* 0xfffffff800881947 */ /* 0x000fee000383ffff */
[----:B------:R-:W2:Y:S01]  /*3570*/  S2UR UR4, SR_CgaCtaId ;  /* 0x00000000000479c3 */ /* 0x000ea20000008800 */
[----:B------:R-:W-:Y:S01]  /*3580*/  ELECT P0, URZ, PT ;  /* 0x0000000000ff782f */ /* 0x000fe20003800000 */
[----:B------:R-:W-:Y:S01]  /*3590*/  IMAD.MOV.U32 R0, RZ, RZ, 0x1 ;  /* 0x00000001ff007424 */ /* 0x000fe200078e00ff */
[----:B------:R-:W-:Y:S01]  /*35a0*/  UIADD3 UR5, UPT, UPT, UR5, 0xc0, URZ ;  /* 0x000000c005057890 */ /* 0x000fe2000fffe0ff */
[----:B------:R-:W-:Y:S01]  /*35b0*/  SHF.L.U32 R3, R11, 0x1f, RZ ;  /* 0x0000001f0b037819 */ /* 0x000fe200000006ff */
[----:B------:R-:W-:-:S03]  /*35c0*/  UMOV UR6, 0x40 ;  /* 0x0000004000067882 */ /* 0x000fc60000000000 */
[----:B------:R-:W-:Y:S01]  /*35d0*/  UVIRTCOUNT.DEALLOC.SMPOOL 0x80 ;  /* 0x000000800000784c */ /* 0x000fe20000000000 */
[----:B--2---:R-:W-:Y:S02]  /*35e0*/  ULEA UR4, UR4, UR6, 0x18 ;  /* 0x0000000604047291 */ /* 0x004fe4000f8ec0ff */
[----:B------:R-:W-:-:S07]  /*35f0*/  ULEA UR6, UR15, UR5, 0x3 ;  /* 0x000000050f067291 */ /* 0x000fce000f8e18ff */
[----:B------:R2:W-:Y:S02]  /*3600*/  @P0 STS.U8 [UR4+0x1c], R0 ;  /* 0x00001c00ff000988 */ /* 0x0005e40008000004 */
[----:B------:R-:W4:Y:S02]  /*3610*/  SYNCS.PHASECHK.TRANS64.TRYWAIT P0, [UR6], R3 ;  /* 0x00000003ff0075a7 */ /* 0x000f240008001106 */
[----:B--2-4-:R-:W-:Y:S05]  /*3620*/  @!P0 BRA `(.L_x_61) ;  /* 0x00000040007c8947 */ /* 0x014fea0003800000 */
.L_x_128:
[----:B-1----:R-:W-:-:S04]  /*3630*/  UIADD3 UR7, UPT, UPT, UR15, 0x1, URZ ;  /* 0x000000010f077890 */ /* 0x002fc8000fffe0ff */
[----:B------:R-:W-:-:S04]  /*3640*/  UISETP.NE.AND UP0, UPT, UR7, 0x4, UPT ;  /* 0x000000040700788c */ /* 0x000fc8000bf05270 */
[----:B------:R-:W-:Y:S02]  /*3650*/  USEL UR8, URZ, 0x1, UP0 ;  /* 0x00000001ff087887 */ /* 0x000fe40008000000 */
[----:B------:R-:W-:-:S04]  /*3660*/  USEL UR7, UR7, URZ, UP0 ;  /* 0x000000ff07077287 */ /* 0x000fc80008000000 */
[----:B------:R-:W-:Y:S01]  /*3670*/  ULEA UR6, UR7, UR5, 0x3 ;  /* 0x0000000507067291 */ /* 0x000fe2000f8e18ff */
[----:B------:R-:W-:-:S04]  /*3680*/  LOP3.LUT R2, R11, UR8, RZ, 0x3c, !PT ;  /* 0x000000080b027c12 */ /* 0x000fc8000f8e3cff */
[----:B--2---:R-:W-:-:S04]  /*3690*/  SHF.L.U32 R3, R2, 0x1f, RZ ;  /* 0x0000001f02037819 */ /* 0x004fc800000006ff */
[----:B------:R-:W1:Y:S02]  /*36a0*/  SYNCS.PHASECHK.TRANS64.TRYWAIT P0, [UR6], R3 ;  /* 0x00000003ff0075a7 */ /* 0x000e640008001106 */
[----:B-1----:R-:W-:Y:S05]  /*36b0*/  @!P0 BRA `(.L_x_62) ;  /* 0x0000004000708947 */ /* 0x002fea0003800000 */
.L_x_130:
        /* <DEDUP_REMOVED lines=9> */
.L_x_132:
[----:B------:R-:W-:-:S04]  /*3750*/  UIADD3 UR7, UPT, UPT, UR7, 0x1, URZ ;  /* 0x0000000107077890 */ /* 0x000fc8000fffe0ff */
[----:B------:R-:W-:-:S04]  /*3760*/  UISETP.NE.AND UP0, UPT, UR7, 0x4, UPT ;  /* 0x000000040700788c */ /* 0x000fc8000bf05270 */
[----:B------:R-:W-:Y:S02]  /*3770*/  USEL UR6, URZ, 0x1, UP0 ;  /* 0x00000001ff067887 */ /* 0x000fe40008000000 */
[----:B------:R-:W-:-:S04]  /*3780*/  USEL UR7, UR7, URZ, UP0 ;  /* 0x000000ff07077287 */ /* 0x000fc80008000000 */
[----:B------:R-:W-:Y:S01]  /*3790*/  ULEA UR7, UR7, UR5, 0x3 ;  /* 0x0000000507077291 */ /* 0x000fe2000f8e18ff */
[----:B-1----:R-:W-:-:S04]  /*37a0*/  LOP3.LUT R3, R2, UR6, RZ, 0x3c, !PT ;  /* 0x0000000602037c12 */ /* 0x002fc8000f8e3cff */
[----:B------:R-:W-:-:S04]  /*37b0*/  SHF.L.U32 R3, R3, 0x1f, RZ ;  /* 0x0000001f03037819 */ /* 0x000fc800000006ff */
[----:B------:R-:W1:Y:S02]  /*37c0*/  SYNCS.PHASECHK.TRANS64.TRYWAIT P0, [UR7], R3 ;  /* 0x00000003ff0075a7 */ /* 0x000e640008001107 */
[----:B-1----:R-:W-:Y:S05]  /*37d0*/  @!P0 BRA `(.L_x_64) ;  /* 0x0000004000588947 */ /* 0x002fea0003800000 */
.L_x_134:
[----:B------:R-:W-:Y:S01]  /*37e0*/  NOP ;  /* 0x0000000000007918 */ /* 0x000fe20000000000 */
[----:B-1----:R-:W1:Y:S01]  /*37f0*/  LDS R0, [UR4+0x14] ;  /* 0x00001404ff007984 */ /* 0x002e620008000800 */
[----:B------:R-:W-:Y:S01]  /*3800*/  ULOP3.LUT UR6, UR16, 0xffff, URZ, 0xc0, !UPT ;  /* 0x0000ffff10067892 */ /* 0x000fe2000f8ec0ff */
[----:B------:R-:W-:Y:S01]  /*3810*/  UMOV UR8, 0xffff ;  /* 0x0000ffff00087882 */ /* 0x000fe20000000000 */
[----:B------:R-:W-:Y:S02]  /*3820*/  UMOV UR5, 0x1 ;  /* 0x0000000100057882 */ /* 0x000fe40000000000 */
[----:B------:R-:W-:-:S04]  /*3830*/  USHF.R.U32.HI UR6, URZ, 0x5, UR6 ;  /* 0x00000005ff067899 */ /* 0x000fc80008011606 */
[----:B------:R-:W-:Y:S02]  /*3840*/  USHF.L.U32 UR8, UR8, UR6, URZ ;  /* 0x0000000608087299 */ /* 0x000fe400080006ff */
[----:B------:R-:W-:-:S04]  /*3850*/  USHF.L.U32 UR5, UR5, UR6, URZ ;  /* 0x0000000605057299 */ /* 0x000fc800080006ff */
[----:B-1----:R-:W-:-:S04]  /*3860*/  LOP3.LUT R0, R0, UR8, RZ, 0xc0, !PT ;  /* 0x0000000800007c12 */ /* 0x002fc8000f8ec0ff */
[----:B------:R-:W-:-:S13]  /*3870*/  ISETP.NE.AND P0, PT, R0, UR8, PT ;  /* 0x0000000800007c0c */ /* 0x000fda000bf05270 */
[----:B------:R-:W-:Y:S05]  /*3880*/  @P0 BRA `(.L_x_65) ;  /* 0x0000000000580947 */ /* 0x000fea0003800000 */
[----:B------:R-:W1:Y:S02]  /*3890*/  LDS R0, [UR4+0x18] ;  /* 0x00001804ff007984 */ /* 0x000e640008000800 */
[----:B-1----:R-:W-:-:S04]  /*38a0*/  LOP3.LUT R0, R0, UR5, RZ, 0xc0, !PT ;  /* 0x0000000500007c12 */ /* 0x002fc8000f8ec0ff */
[----:B------:R-:W-:-:S13]  /*38b0*/  ISETP.NE.AND P0, PT, R0, UR5, PT ;  /* 0x0000000500007c0c */ /* 0x000fda000bf05270 */
[----:B------:R-:W-:Y:S05]  /*38c0*/  @P0 BRA `(.L_x_66) ;  /* 0x00000000003c0947 */ /* 0x000fea0003800000 */
[----:B------:R-:W1:Y:S01]  /*38d0*/  S2R R2, SR_LANEID ;  /* 0x0000000000027919 */ /* 0x000e620000000000 */
[----:B------:R-:W-:Y:S01]  /*38e0*/  ULOP3.LUT UR8, URZ, UR8, URZ, 0x33, !UPT ;  /* 0x00000008ff087292 */ /* 0x000fe2000f8e33ff */
[----:B------:R-:W-:Y:S01]  /*38f0*/  LOP3.LUT R4, RZ, UR5, RZ, 0x33, !PT ;  /* 0x00000005ff047c12 */ /* 0x000fe2000f8e33ff */
[----:B------:R-:W-:Y:S02]  /*3900*/  VOTEU.ANY UR7, UPT, PT ;  /* 0x0000000000077886 */ /* 0x000fe400038e0100 */
[----:B------:R-:W-:Y:S01]  /*3910*/  UFLO.U32 UR7, UR7 ;  /* 0x00000007000772bd */ /* 0x000fe200080e0000 */
[----:B------:R-:W2:Y:S01]  /*3920*/  REDUX UR5, R4 ;  /* 0x00000000040573c4 */ /* 0x000ea20000000000 */
[----:B------:R-:W-:-:S06]  /*3930*/  IMAD.U32 R0, RZ, RZ, UR8 ;  /* 0x00000008ff007e24 */ /* 0x000fcc000f8e00ff */
[----:B------:R4:W-:Y:S01]  /*3940*/  UTCATOMSWS.AND URZ, UR8 ;  /* 0x0000000800ff79e3 */ /* 0x0009e20008000000 */
[----:B------:R-:W3:Y:S01]  /*3950*/  REDUX UR6, R0 ;  /* 0x00000000000673c4 */ /* 0x000ee20000000000 */
[----:B-1----:R-:W-:Y:S01]  /*3960*/  ISETP.EQ.U32.AND P0, PT, R2, UR7, PT ;  /* 0x0000000702007c0c */ /* 0x002fe2000bf02070 */
[----:B--2---:R-:W-:Y:S01]  /*3970*/  IMAD.U32 R2, RZ, RZ, UR5 ;  /* 0x00000005ff027e24 */ /* 0x004fe2000f8e00ff */
[----:B---3--:R-:W-:-:S11]  /*3980*/  MOV R3, UR6 ;  /* 0x0000000600037c02 */ /* 0x008fd60008000f00 */
[----:B------:R4:W-:Y:S04]  /*3990*/  @P0 ATOMS.AND RZ, [UR4+0x14], R3 ;  /* 0x00001403ffff098c */ /* 0x0009e8000a800004 */
[----:B------:R4:W-:Y:S01]  /*39a0*/  @P0 ATOMS.AND RZ, [UR4+0x18], R2 ;  /* 0x00001802ffff098c */ /* 0x0009e2000a800004 */
[----:B------:R-:W-:Y:S05]  /*39b0*/  BRA `(.L_x_67) ;  /* 0x0000000000147947 */ /* 0x000fea0003800000 */
.L_x_66:
[----:B------:R-:W-:Y:S02]  /*39c0*/  MOV R2, 0x39e0 ;  /* 0x000039e000027802 */ /* 0x000fe40000000f00 */
[----:B---3-5:R-:W-:Y:S05]  /*39d0*/  CALL.REL.NOINC `($__internal_0_$__cuda_sm10x_tcgen05_guardrail_trap_col_being_dealloced_not_returned_by_alloc) ;  /* 0x0000004000b47944 */ /* 0x028fea0003c00000 */
[----:B------:R-:W-:Y:S05]  /*39e0*/  BRA `(.L_x_67) ;  /* 0x0000000000087947 */ /* 0x000fea0003800000 */
.L_x_65:
[----:B------:R-:W-:Y:S02]  /*39f0*/  MOV R2, 0x3a10 ;  /* 0x00003a1000027802 */ /* 0x000fe40000000f00 */
[----:B---3-5:R-:W-:Y:S05]  /*3a00*/  CALL.REL.NOINC `($__internal_2_$__cuda_sm10x_tcgen05_guardrail_trap_unallocated_columns_being_dealloced) ;  /* 0x0000004000c07944 */ /* 0x028fea0003c00000 */
.L_x_67:
[----:B------:R-:W-:Y:S01]  /*3a10*/  NOP ;  /* 0x0000000000007918 */ /* 0x000fe20000000000 */
[----:B----4-:R-:W-:Y:S05]  /*3a20*/  EXIT ;  /* 0x000000000000794d */ /* 0x010fea0003800000 */
.L_x_49:
[----:B------:R-:W-:-:S09]  /*3a30*/  UISETP.NE.OR UP2, UPT, UR8, 0x3, !UP2 ;  /* 0x000000030800788c */ /* 0x000fd2000d745670 */
[----:B------:R-:W-:Y:S05]  /*3a40*/  BRA.U UP2, `(.L_x_68) ;  /* 0x0000000d02407547 */ /* 0x000fea000b800000 */
[----:B------:R-:W1:Y:S01]  /*3a50*/  LDC R0, c[0x0][0xb30] ;  /* 0x0002cc00ff007b82 */ /* 0x000e620000000800 */
[----:B------:R-:W2:Y:S01]  /*3a60*/  LDCU.64 UR8, c[0x0][0x888] ;  /* 0x00011100ff0877ac */ /* 0x000ea20008000a00 */
[----:B------:R-:W-:Y:S02]  /*3a70*/  HFMA2 R29, -RZ, RZ, 0, 0 ;  /* 0x00000000ff1d7431 */ /* 0x000fe400000001ff */
[----:B------:R-:W-:Y:S01]  /*3a80*/  IMAD.MOV.U32 R31, RZ, RZ, 0x1 ;  /* 0x00000001ff1f7424 */ /* 0x000fe200078e00ff */
[----:B------:R-:W-:Y:S01]  /*3a90*/  MOV R23, 0x1000 ;  /* 0x0000100000177802 */ /* 0x000fe20000000f00 */
[----:B------:R-:W4:Y:S01]  /*3aa0*/  LDCU.64 UR4, c[0x0][0x890] ;  /* 0x00011200ff0477ac */ /* 0x000f220008000a00 */
[----:B------:R-:W-:Y:S01]  /*3ab0*/  IMAD.MOV.U32 R30, RZ, RZ, RZ ;  /* 0x000000ffff1e7224 */ /* 0x000fe200078e00ff */
[----:B------:R-:W3:Y:S01]  /*3ac0*/  LDC R19, c[0x0][0x370] ;  /* 0x0000dc00ff137b82 */ /* 0x000ee20000000800 */
[----:B------:R-:W-:Y:S01]  /*3ad0*/  UMOV UR7, 0x400 ;  /* 0x0000040000077882 */ /* 0x000fe20000000000 */
[----:B------:R-:W-:-:S02]  /*3ae0*/  UPLOP3.LUT UP1, UPT, UPT, UPT, UPT, 0x40, 0x4 ;  /* 0x000000000004789c */ /* 0x000fc40003f2e870 */
[----:B------:R-:W-:-:S04]  /*3af0*/  ULEA UR7, UR37, UR7, 0x18 ;  /* 0x0000000725077291 */ /* 0x000fc8000f8ec0ff */
[----:B------:R-:W3:Y:S01]  /*3b00*/  LDC R2, c[0x0][0xb0c] ;  /* 0x0002c300ff027b82 */ /* 0x000ee20000000800 */
[----:B------:R-:W-:Y:S02]  /*3b10*/  UIADD3 UR13, UPT, UPT, UR7, 0x58, URZ ;  /* 0x00000058070d7890 */ /* 0x000fe4000fffe0ff */
[----:B--2---:R-:W-:Y:S02]  /*3b20*/  UISETP.NE.U32.AND UP2, UPT, UR8, URZ, UPT ;  /* 0x000000ff0800728c */ /* 0x004fe4000bf45070 */
[----:B------:R-:W-:Y:S02]  /*3b30*/  UIADD3 UR17, UPT, UPT, UR7, 0x50, URZ ;  /* 0x0000005007117890 */ /* 0x000fe4000fffe0ff */
[----:B----4-:R-:W-:Y:S01]  /*3b40*/  UISETP.NE.U32.AND UP3, UPT, UR4, URZ, UPT ;  /* 0x000000ff0400728c */ /* 0x010fe2000bf65070 */
[----:B------:R-:W2:Y:S01]  /*3b50*/  LDC R18, c[0x0][0xb20] ;  /* 0x0002c800ff127b82 */ /* 0x000ea20000000800 */
[----:B-1----:R-:W-:Y:S01]  /*3b60*/  ISETP.NE.AND P1, PT, R0, 0x1, PT ;  /* 0x000000010000780c */ /* 0x002fe20003f25270 */
[----:B------:R-:W-:-:S02]  /*3b70*/  UISETP.NE.AND.EX UP2, UPT, UR9, URZ, UPT, UP2 ;  /* 0x000000ff0900728c */ /* 0x000fc4000bf45320 */
[----:B------:R-:W-:Y:S02]  /*3b80*/  UPRMT UR13, UR37, 0x654, UR13 ;  /* 0x00000654250d7896 */ /* 0x000fe4000800000d */
[----:B------:R-:W-:Y:S02]  /*3b90*/  UISETP.NE.AND.EX UP3, UPT, UR5, URZ, UPT, UP3 ;  /* 0x000000ff0500728c */ /* 0x000fe4000bf65330 */
[----:B------:R-:W1:Y:S08]  /*3ba0*/  LDC.64 R32, c[0x0][0x348] ;  /* 0x0000d200ff207b82 */ /* 0x000e700000000a00 */
[----:B------:R-:W4:Y:S08]  /*3bb0*/  LDC.64 R16, c[0x0][0xb10] ;  /* 0x0002c400ff107b82 */ /* 0x000f300000000a00 */
[----:B------:R-:W1:Y:S08]  /*3bc0*/  LDC.64 R6, c[0x0][0xb18] ;  /* 0x0002c600ff067b82 */ /* 0x000e700000000a00 */
[----:B------:R-:W1:Y:S08]  /*3bd0*/  LDC.64 R4, c[0x0][0xb28] ;  /* 0x0002ca00ff047b82 */ /* 0x000e700000000a00 */
[----:B--23--:R-:W1:Y:S02]  /*3be0*/  LDC R22, c[0x0][0x374] ;  /* 0x0000dd00ff167b82 */ /* 0x00ce640000000800 */
.L_x_77:
[C---:B------:R-:W-:Y:S02]  /*3bf0*/  LEA R0, R30.reuse, UR7, 0x3 ;  /* 0x000000071e007c11 */ /* 0x040fe4000f8e18ff */
[----:B------:R-:W-:Y:S02]  /*3c00*/  SHF.L.U32 R3, R29, 0x1f, RZ ;  /* 0x0000001f1d037819 */ /* 0x000fe400000006ff */
[----:B------:R-:W-:Y:S02]  /*3c10*/  LEA R24, R30, UR7, 0x4 ;  /* 0x000000071e187c11 */ /* 0x000fe4000f8e20ff */
[----:B--2---:R-:W2:Y:S02]  /*3c20*/  SYNCS.PHASECHK.TRANS64.TRYWAIT P0, [R0+URZ+0x80], R3 ;  /* 0x00008003000075a7 */ /* 0x004ea400080011ff */
[----:B--2---:R-:W-:Y:S05]  /*3c30*/  @!P0 BRA `(.L_x_69) ;  /* 0x0000003c00588947 */ /* 0x004fea0003800000 */
.L_x_135:
[----:B------:R-:W-:Y:S01]  /*3c40*/  ISETP.GE.AND P0, PT, R40, 0x1, PT ;  /* 0x000000012800780c */ /* 0x000fe20003f06270 */
[----:B------:R-:W3:Y:S01]  /*3c50*/  LDS.128 R24, [R24+0x110] ;  /* 0x0001100018187984 */ /* 0x000ee20000000c00 */
[----:B--2---:R-:W-:Y:S01]  /*3c60*/  VIADD R0, R0, 0x90 ;  /* 0x0000009000007836 */ /* 0x004fe20000000000 */
[----:B------:R-:W-:Y:S01]  /*3c70*/  @!PT LDS RZ, [RZ] ;  /* 0x00000000fffff984 */ /* 0x000fe20000000800 */
[----:B------:R-:W-:Y:S01]  /*3c80*/  @!PT LDS RZ, [RZ] ;  /* 0x00000000fffff984 */ /* 0x000fe20000000800 */
[----:B------:R-:W-:Y:S01]  /*3c90*/  @!PT LDS RZ, [RZ] ;  /* 0x00000000fffff984 */ /* 0x000fe20000000800 */
[----:B------:R-:W-:Y:S01]  /*3ca0*/  @!PT LDS RZ, [RZ] ;  /* 0x00000000fffff984 */ /* 0x000fe20000000800 */
[----:B------:R2:W-:Y:S06]  /*3cb0*/  MEMBAR.ALL.CTA ;  /* 0x0000000000007992 */ /* 0x0005ec0000008000 */
[----:B--2---:R-:W2:Y:S01]  /*3cc0*/  FENCE.VIEW.ASYNC.S ;  /* 0x00000000000073c6 */ /* 0x004ea20000000000 */
[----:B------:R-:W-:Y:S04]  /*3cd0*/  PRMT R0, RZ, 0x654, R0 ;  /* 0x00000654ff007816 */ /* 0x000fe80000000000 */
[----:B--2---:R2:W-:Y:S01]  /*3ce0*/  SYNCS.ARRIVE.TRANS64.RED.A1T0 RZ, [R0+URZ], RZ ;  /* 0x000000ff00ff79a7 */ /* 0x0045e200081004ff */
[----:B---3--:R-:W-:Y:S11]  /*3cf0*/  LOP3.LUT P3, RZ, R26, 0x1, RZ, 0xc0, !PT ;  /* 0x000000011aff7812 */ /* 0x008ff6000786c0ff */
[----:B------:R-:W-:Y:S02]  /*3d00*/  @!UPT UIADD3 URZ, UPT, UPT, URZ, URZ, URZ ;  /* 0x000000fffffff290 */ /* 0x000fe4000fffe0ff */
[----:B------:R-:W-:Y:S02]  /*3d10*/  @P3 MOV R13, R24 ;  /* 0x00000018000d3202 */ /* 0x000fe40000000f00 */
[----:B------:R-:W-:Y:S01]  /*3d20*/  @P3 LOP3.LUT R8, R25, 0xffff, RZ, 0xc0, !PT ;  /* 0x0000ffff19083812 */ /* 0x000fe200078ec0ff */
[----:B--2---:R-:W-:Y:S06]  /*3d30*/  @!P0 BRA `(.L_x_70) ;  /* 0x0000000000a48947 */ /* 0x004fec0003800000 */
[----:B-1----:R-:W-:Y:S01]  /*3d40*/  IMAD.HI.U32 R35, R22, R7, RZ ;  /* 0x0000000716237227 */ /* 0x002fe200078e00ff */
[----:B------:R-:W-:Y:S02]  /*3d50*/  ISETP.NE.AND P0, PT, R6, 0x1, PT ;  /* 0x000000010600780c */ /* 0x000fe40003f05270 */
[----:B------:R-:W-:Y:S01]  /*3d60*/  ISETP.NE.AND P2, PT, R40, 0x1, PT ;  /* 0x000000012800780c */ /* 0x000fe20003f45270 */
[----:B----4-:R-:W-:Y:S01]  /*3d70*/  IMAD.HI.U32 R34, R19, R16, RZ ;  /* 0x0000001013227227 */ /* 0x010fe200078e00ff */
[----:B------:R-:W-:Y:S02]  /*3d80*/  SHF.R.U32.HI R35, RZ, R18, R35 ;  /* 0x00000012ff237219 */ /* 0x000fe40000011623 */
[----:B------:R-:W-:Y:S01]  /*3d90*/  ISETP.NE.AND P4, PT, R2, 0x1, PT ;  /* 0x000000010200780c */ /* 0x000fe20003f85270 */
[----:B------:R-:W-:Y:S01]  /*3da0*/  IMAD.HI.U32 R36, R13, R16, RZ ;  /* 0x000000100d247227 */ /* 0x000fe200078e00ff */
[----:B------:R-:W-:Y:S02]  /*3db0*/  SHF.R.U32.HI R34, RZ, R17, R34 ;  /* 0x00000011ff227219 */ /* 0x000fe40000011622 */
[----:B------:R-:W-:Y:S01]  /*3dc0*/  SEL R3, R22, R35, !P0 ;  /* 0x0000002316037207 */ /* 0x000fe20004000000 */
[C---:B------:R-:W-:Y:S01]  /*3dd0*/  IMAD.HI.U32 R35, R8.reuse, R7, RZ ;  /* 0x0000000708237227 */ /* 0x040fe200078e00ff */
[----:B------:R-:W-:Y:S02]  /*3de0*/  SEL R11, R19, R34, !P4 ;  /* 0x00000022130b7207 */ /* 0x000fe40006000000 */
[----:B------:R-:W-:Y:S01]  /*3df0*/  SHF.R.U32.HI R36, RZ, R17, R36 ;  /* 0x00000011ff247219 */ /* 0x000fe20000011624 */
[----:B------:R-:W-:Y:S01]  /*3e00*/  IMAD.HI.U32 R38, R3, R4, RZ ;  /* 0x0000000403267227 */ /* 0x000fe200078e00ff */
[----:B------:R-:W-:Y:S03]  /*3e10*/  SHF.R.U32.HI R35, RZ, R18, R35 ;  /* 0x00000012ff237219 */ /* 0x000fe60000011623 */
[----:B------:R-:W-:Y:S01]  /*3e20*/  IMAD.HI.U32 R34, R11, R4, RZ ;  /* 0x000000040b227227 */ /* 0x000fe200078e00ff */
[----:B------:R-:W-:Y:S02]  /*3e30*/  @P2 SHF.R.U32.HI R3, RZ, R5, R38 ;  /* 0x00000005ff032219 */ /* 0x000fe40000011626 */
[----:B------:R-:W-:Y:S02]  /*3e40*/  SEL R9, R8, R35, !P0 ;  /* 0x0000002308097207 */ /* 0x000fe40004000000 */
[----:B------:R-:W-:Y:S01]  /*3e50*/  @P2 SHF.R.U32.HI R11, RZ, R5, R34 ;  /* 0x00000005ff0b2219 */ /* 0x000fe20000011622 */
[C---:B------:R-:W-:Y:S01]  /*3e60*/  IMAD R10, R40.reuse, R3, RZ ;  /* 0x00000003280a7224 */ /* 0x040fe200078e02ff */
[----:B------:R-:W-:Y:S01]  /*3e70*/  SEL R3, R13, R36, !P4 ;  /* 0x000000240d037207 */ /* 0x000fe20006000000 */
[C---:B------:R-:W-:Y:S03]  /*3e80*/  IMAD.HI.U32 R14, R9.reuse, R4, RZ ;  /* 0x00000004090e7227 */ /* 0x040fe600078e00ff */
[----:B------:R-:W-:Y:S01]  /*3e90*/  ISETP.GE.AND P0, PT, R9, R10, PT ;  /* 0x0000000a0900720c */ /* 0x000fe20003f06270 */
[C---:B------:R-:W-:Y:S01]  /*3ea0*/  IMAD R12, R40.reuse, R11, RZ ;  /* 0x0000000b280c7224 */ /* 0x040fe200078e02ff */
[-C--:B------:R-:W-:Y:S04]  /*3eb0*/  SHF.R.U32.HI R14, RZ, R5.reuse, R14 ;  /* 0x00000005ff0e7219 */ /* 0x080fe8000001160e */
[----:B------:R-:W-:Y:S02]  /*3ec0*/  ISETP.GE.OR P0, PT, R3, R12, P0 ;  /* 0x0000000c0300720c */ /* 0x000fe40000706670 */
[----:B------:R-:W-:Y:S05]  /*3ed0*/  SEL R15, R9, R14, !P2 ;  /* 0x0000000e090f7207 */ /* 0x000fea0005000000 */
[----:B------:R-:W-:Y:S04]  /*3ee0*/  IMAD.MOV R14, RZ, RZ, -R15 ;  /* 0x000000ffff0e7224 */ /* 0x000fe800078e0a0f */
[----:B------:R-:W-:Y:S02]  /*3ef0*/  IMAD R14, R40, R14, R9 ;  /* 0x0000000e280e7224 */ /* 0x000fe400078e0209 */
[C---:B------:R-:W-:Y:S05]  /*3f00*/  @!P0 IMAD.HI.U32 R10, R3.reuse, R4, RZ ;  /* 0x00000004030a8227 */ /* 0x040fea00078e00ff */
[----:B------:R-:W-:Y:S04]  /*3f10*/  @!P0 SHF.R.U32.HI R10, RZ, R5, R10 ;  /* 0x00000005ff0a8219 */ /* 0x000fe8000001160a */
[----:B------:R-:W-:Y:S01]  /*3f20*/  @!P0 SEL R0, R3, R10, !P2 ;  /* 0x0000000a03008207 */ /* 0x000fe20005000000 */
[----:B------:R-:W-:Y:S03]  /*3f30*/  IMAD.MOV R10, RZ, RZ, -R3 ;  /* 0x000000ffff0a7224 */ /* 0x000fe600078e0a03 */
[----:B------:R-:W-:Y:S01]  /*3f40*/  @!P0 IADD3 R15, PT, PT, R15, -R0, RZ ;  /* 0x800000000f0f8210 */ /* 0x000fe20007ffe0ff */
[----:B------:R-:W-:Y:S01]  /*3f50*/  @!P0 IMAD R0, R11, R14, R0 ;  /* 0x0000000e0b008224 */ /* 0x000fe200078e0200 */
[----:B------:R-:W-:Y:S01]  /*3f60*/  IADD3 R11, PT, PT, -R9, RZ, RZ ;  /* 0x000000ff090b7210 */ /* 0x000fe20007ffe1ff */
[----:B------:R-:W-:Y:S02]  /*3f70*/  IMAD R13, R2, R10, R13 ;  /* 0x0000000a020d7224 */ /* 0x000fe400078e020d */
[----:B------:R-:W-:Y:S02]  /*3f80*/  @!P0 IMAD R9, R15, R40, R3 ;  /* 0x000000280f098224 */ /* 0x000fe400078e0203 */
[----:B------:R-:W-:Y:S02]  /*3f90*/  @!P0 IMAD.MOV.U32 R3, RZ, RZ, R0 ;  /* 0x000000ffff038224 */ /* 0x000fe400078e0000 */
[----:B------:R-:W-:Y:S02]  /*3fa0*/  IMAD R8, R6, R11, R8 ;  /* 0x0000000b06087224 */ /* 0x000fe400078e0208 */
[----:B------:R-:W-:Y:S02]  /*3fb0*/  IMAD R13, R3, R2, R13 ;  /* 0x00000002030d7224 */ /* 0x000fe400078e020d */
[----:B------:R-:W-:Y:S02]  /*3fc0*/  IMAD R8, R9, R6, R8 ;  /* 0x0000000609087224 */ /* 0x000fe400078e0208 */
.L_x_70:
[----:B------:R-:W-:Y:S05]  /*3fd0*/  BRA.U UP1, `(.L_x_71) ;  /* 0x0000000101107547 */ /* 0x000fea000b800000 */
[----:B------:R-:W-:Y:S04]  /*3fe0*/  MOV R0, UR6 ;  /* 0x0000000600007c02 */ /* 0x000fe80008000f00 */
[----:B------:R-:W-:Y:S04]  /*3ff0*/  SHF.L.U32 R3, R0, 0x1f, RZ ;  /* 0x0000001f00037819 */ /* 0x000fe800000006ff */
[----:B------:R-:W2:Y:S02]  /*4000*/  SYNCS.PHASECHK.TRANS64.TRYWAIT P0, [UR7+0x78], R3 ;  /* 0x00007803ff0075a7 */ /* 0x000ea40008001107 */
[----:B--2---:R-:W-:Y:S05]  /*4010*/  @!P0 BRA `(.L_x_72) ;  /* 0x0000003800748947 */ /* 0x004fea0003800000 */
.L_x_71:
[----:B------:R-:W-:Y:S02]  /*4020*/  R2UR UR19, R21 ;  /* 0x00000000151372ca */ /* 0x000fe400000e0000 */
[----:B------:R-:W-:Y:S02]  /*4030*/  R2UR UR18, R20 ;  /* 0x00000000141272ca */ /* 0x000fe400000e0000 */
[----:B------:R-:W-:Y:S02]  /*4040*/  ISETP.NE.U32.AND P2, PT, RZ, UR4, PT ;  /* 0x00000004ff007c0c */ /* 0x000fe4000bf45070 */
[----:B------:R-:W-:Y:S02]  /*4050*/  SHF.L.U32 R12, R31, 0x1f, RZ ;  /* 0x0000001f1f0c7819 */ /* 0x000fe400000006ff */
[----:B------:R-:W-:Y:S05]  /*4060*/  ISETP.NE.AND.EX P2, PT, RZ, UR5, PT, P2 ;  /* 0x00000005ff007c0c */ /* 0x000fea000bf45320 */
[----:B------:R-:W-:Y:S02]  /*4070*/  USHF.L.U32 UR19, UR19, 0x6, URZ ;  /* 0x0000000613137899 */ /* 0x000fe400080006ff */
[----:B------:R-:W-:Y:S01]  /*4080*/  USHF.L.U32 UR18, UR18, 0x7, URZ ;  /* 0x0000000712127899 */ /* 0x000fe200080006ff */
[----:B------:R-:W-:Y:S11]  /*4090*/  BRA.U !UP3, `(.L_x_73) ;  /* 0x000000010b347547 */ /* 0x000ff6000b800000 */
[----:B------:R-:W-:Y:S01]  /*40a0*/  UPLOP3.LUT UP0, UPT, UPT, UPT, UP2, 0x80, 0x8 ;  /* 0x000000000008789c */ /* 0x000fe20003f0f020 */
[----:B--2---:R-:W-:Y:S02]  /*40b0*/  HFMA2 R0, -RZ, RZ, 0, 5.9604644775390625e-08 ;  /* 0x00000001ff007431 */ /* 0x004fe400000001ff */
[----:B------:R-:W-:Y:S03]  /*40c0*/  IMAD.MOV.U32 R91, RZ, RZ, 0x1 ;  /* 0x00000001ff5b7424 */ /* 0x000fe600078e00ff */
[----:B------:R-:W-:Y:S05]  /*40d0*/  PLOP3.LUT P0, PT, PT, PT, UP0, 0x80, 0x8 ;  /* 0x000000000008781c */ /* 0x000fea0003f0f008 */
[----:B------:R-:W2:Y:S01]  /*40e0*/  @UP0 LDCU.64 UR10, c[0x0][0x888] ;  /* 0x00011100ff0a07ac */ /* 0x000ea20008000a00 */
[----:B------:R-:W-:Y:S07]  /*40f0*/  @UP0 UIMAD UR8, UR36, UR4, URZ ;  /* 0x00000004240802a4 */ /* 0x000fee000f8e02ff */
[----:B------:R-:W-:Y:S01]  /*4100*/  @!P0 PRMT R91, R0, 0x7610, R91 ;  /* 0x00007610005b8816 */ /* 0x000fe2000000005b */
[----:B--2---:R-:W-:Y:S03]  /*4110*/  @UP0 UIMAD.WIDE UR10, UR8, 0x4, UR10 ;  /* 0x00000004080a08a5 */ /* 0x004fe6000f8e020a */
[----:B------:R-:W2:Y:S03]  /*4120*/  @!UP0 LDCU UR8, c[0x0][0x880] ;  /* 0x00011000ff0887ac */ /* 0x000ea60008000800 */
[----:B------:R-:W-:Y:S01]  /*4130*/  IMAD.U32 R10, RZ, RZ, UR10 ;  /* 0x0000000aff0a7e24 */ /* 0x000fe2000f8e00ff */
[----:B------:R-:W-:Y:S05]  /*4140*/  MOV R11, UR11 ;  /* 0x0000000b000b7c02 */ /* 0x000fea0008000f00 */
[----:B-----5:R3:W5:Y:S02]  /*4150*/  @P0 LDG.E R50, desc[UR46][R10.64] ;  /* 0x0000002e0a320981 */ /* 0x020764000c1e1900 */
[----:B--23--:R-:W-:Y:S07]  /*4160*/  @!P0 IMAD.U32 R50, RZ, RZ, UR8 ;  /* 0x00000008ff328e24 */ /* 0x00cfee000f8e00ff */
.L_x_73:
[----:B-----5:R-:W-:Y:S01]  /*4170*/  @!P2 ISETP.EQ.AND P0, PT, R50, RZ, PT ;  /* 0x000000ff3200a20c */ /* 0x020fe20003f02270 */
[----:B------:R-:W-:Y:S01]  /*4180*/  @!UPT UIADD3 URZ, UPT, UPT, URZ, URZ, URZ ;  /* 0x000000fffffff290 */ /* 0x000fe2000fffe0ff */
[----:B------:R-:W-:Y:S11]  /*4190*/  @!P2 BRA `(.L_x_74) ;  /* 0x000000000014a947 */ /* 0x000ff60003800000 */
[----:B------:R-:W-:Y:S02]  /*41a0*/  LOP3.LUT P2, RZ, R91, 0xff, RZ, 0xc0, !PT ;  /* 0x000000ff5bff7812 */ /* 0x000fe4000784c0ff */
[----:B------:R-:W-:Y:S04]  /*41b0*/  PLOP3.LUT P0, PT, PT, PT, UP0, 0x80, 0x8 ;  /* 0x000000000008781c */ /* 0x000fe80003f0f008 */
[----:B------:R-:W-:Y:S07]  /*41c0*/  PLOP3.LUT P0, PT, P0, PT, PT, 0x8, 0x80 ;  /* 0x000000000080781c */ /* 0x000fee000070e170 */
[----:B------:R-:W-:Y:S11]  /*41d0*/  @P2 ISETP.EQ.AND P0, PT, R50, RZ, PT ;  /* 0x000000ff3200220c */ /* 0x000ff60003f02270 */
[----:B------:R-:W-:Y:S02]  /*41e0*/  @!UPT UIADD3 URZ, UPT, UPT, URZ, URZ, URZ ;  /* 0x000000fffffff290 */ /* 0x000fe4000fffe0ff */
.L_x_74:
[----:B------:R-:W3:Y:S01]  /*41f0*/  SYNCS.PHASECHK.TRANS64.TRYWAIT P2, [UR7+0x60], R12 ;  /* 0x0000600cff0075a7 */ /* 0x000ee20008041107 */
[----:B------:R-:W-:Y:S04]  /*4200*/  ELECT P4, URZ, PT ;  /* 0x0000000000ff782f */ /* 0x000fe80003880000 */
[----:B------:R-:W-:Y:S11]  /*4210*/  PLOP3.LUT P4, PT, P0, P4, PT, 0xf2, 0x2f ;  /* 0x00000000002f781c */ /* 0x000ff60000789e72 */
[----:B------:R-:W-:Y:S02]  /*4220*/  @!UPT UIADD3 URZ, UPT, UPT, URZ, URZ, URZ ;  /* 0x000000fffffff290 */ /* 0x000fe4000fffe0ff */
[----:B-1----:R-:W-:Y:S05]  /*4230*/  @!P4 IADD3 R21, P0, PT, R32, 0x580, RZ ;  /* 0x000005802015c810 */ /* 0x002fea0007f1e0ff */
[----:B------:R-:W-:Y:S01]  /*4240*/  @!P4 IMAD.X R20, RZ, RZ, R33, P0 ;  /* 0x000000ffff14c224 */ /* 0x000fe200000e0621 */
[----:B---3--:R-:W-:Y:S07]  /*4250*/  @!P2 BRA `(.L_x_75) ;  /* 0x0000003400fca947 */ /* 0x008fee0003800000 */
.L_x_138:
[----:B------:R-:W3:Y:S01]  /*4260*/  LDC.64 R14, c[0x0][0xb10] ;  /* 0x0002c400ff0e7b82 */ /* 0x000ee20000000a00 */
[----:B------:R-:W-:Y:S01]  /*4270*/  @!P4 R2UR UR8, R20 ;  /* 0x000000001408c2ca */ /* 0x000fe200000e0000 */
[----:B------:R-:W-:Y:S01]  /*4280*/  VOTEU.ALL UP1, P4 ;  /* 0x0000000000ff7886 */ /* 0x000fe20002020000 */
[----:B------:R-:W-:Y:S01]  /*4290*/  @!P4 R2UR UR9, R21 ;  /* 0x000000001509c2ca */ /* 0x000fe200000e0000 */
[----:B------:R-:W-:Y:S01]  /*42a0*/  UMOV UR10, 0x0 ;  /* 0x00000000000a7882 */ /* 0x000fe20000000000 */
[----:B------:R-:W-:Y:S03]  /*42b0*/  UMOV UR11, 0x10000000 ;  /* 0x10000000000b7882 */ /* 0x000fe60000000000 */
[----:B------:R-:W5:Y:S01]  /*42c0*/  LDC.64 R10, c[0x0][0xb18] ;  /* 0x0002c600ff0a7b82 */ /* 0x000f620000000a00 */
[----:B------:R-:W-:Y:S01]  /*42d0*/  @!UP1 UIADD3 UR16, UPT, UPT, UR7, 0x200, URZ ;  /* 0x0000020007109890 */ /* 0x000fe2000fffe0ff */
[----:B------:R-:W-:Y:S01]  /*42e0*/  @P3 SHF.R.U32.HI R28, RZ, 0x10, R25 ;  /* 0x00000010ff1c3819 */ /* 0x000fe20000011619 */
[----:B------:R-:W-:Y:S01]  /*42f0*/  VOTEU.ALL UP1, P4 ;  /* 0x0000000000ff7886 */ /* 0x000fe20002020000 */
[----:B------:R-:W-:Y:S01]  /*4300*/  UMOV UR20, UR36 ;  /* 0x0000002400147c82 */ /* 0x000fe20008000000 */
[----:B------:R-:W-:Y:S03]  /*4310*/  VIADD R30, R30, 0x1 ;  /* 0x000000011e1e7836 */ /* 0x000fe60000000000 */
[----:B--2---:R-:W2:Y:S01]  /*4320*/  @!P1 LDC R0, c[0x0][0xb20] ;  /* 0x0002c800ff009b82 */ /* 0x004ea20000000800 */
[----:B------:R-:W-:Y:S01]  /*4330*/  IMAD.U32 R21, RZ, RZ, UR8 ;  /* 0x00000008ff157e24 */ /* 0x000fe2000f8e00ff */
[----:B------:R-:W-:Y:S06]  /*4340*/  UPRMT UR8, UR37, 0x654, UR17 ;  /* 0x0000065425087896 */ /* 0x000fec0008000011 */
[----:B-1----:R-:W1:Y:S01]  /*4350*/  @!P1 LDC R3, c[0x0][0xb0c] ;  /* 0x0002c300ff039b82 */ /* 0x002e620000000800 */
[----:B------:R-:W-:Y:S01]  /*4360*/  IMAD.U32 R20, RZ, RZ, UR9 ;  /* 0x00000009ff147e24 */ /* 0x000fe2000f8e00ff */
[----:B------:R-:W-:Y:S04]  /*4370*/  @!P4 R2UR UR15, R21 ;  /* 0x00000000150fc2ca */ /* 0x000fe800000e0000 */
[----:B------:R-:W-:Y:S01]  /*4380*/  @!P4 R2UR UR14, R20 ;  /* 0x00000000140ec2ca */ /* 0x000fe200000e0000 */
[----:B------:R-:W-:Y:S11]  /*4390*/  @!P4 IMAD.MOV.U32 R20, RZ, RZ, 0x1000 ;  /* 0x00001000ff14c424 */ /* 0x000ff600078e00ff */
[----:B------:R-:W-:Y:S01]  /*43a0*/  @!UPT UIADD3 URZ, UPT, UPT, URZ, URZ, URZ ;  /* 0x000000fffffff290 */ /* 0x000fe2000fffe0ff */
[----:B------:R1:W-:Y:S01]  /*43b0*/  @!UP1 UTMALDG.3D [UR16], [UR14], desc[UR10] ;  /* 0x00000a100e0095b4 */ /* 0x0003e20008011000 */
[----:B------:R1:W-:Y:S02]  /*43c0*/  @!P4 SYNCS.ARRIVE.TRANS64.RED.A0TR RZ, [UR7+0x50], R20 ;  /* 0x00005014ffffc9a7 */ /* 0x0003e40008300407 */
[----:B-1----:R-:W-:Y:S01]  /*43d0*/  @!P1 ISETP.NE.AND P2, PT, R3, 0x1, PT ;  /* 0x000000010300980c */ /* 0x002fe20003f45270 */
[C---:B---3--:R-:W-:Y:S01]  /*43e0*/  @!P1 IMAD.HI.U32 R14, R13.reuse, R14, RZ ;  /* 0x0000000e0d0e9227 */ /* 0x048fe200078e00ff */
[----:B-----5:R-:W-:Y:S03]  /*43f0*/  @!P1 ISETP.NE.AND P0, PT, R10, 0x1, PT ;  /* 0x000000010a00980c */ /* 0x020fe60003f05270 */
[C---:B------:R-:W-:Y:S01]  /*4400*/  @!P1 IMAD.HI.U32 R11, R8.reuse, R11, RZ ;  /* 0x0000000b080b9227 */ /* 0x040fe200078e00ff */
[----:B------:R-:W-:Y:S04]  /*4410*/  @!P1 SHF.R.U32.HI R14, RZ, R15, R14 ;  /* 0x0000000fff0e9219 */ /* 0x000fe8000001160e */
[----:B--2---:R-:W-:Y:S01]  /*4420*/  @!P1 SHF.R.U32.HI R9, RZ, R0, R11 ;  /* 0x00000000ff099219 */ /* 0x004fe2000001160b */
[----:B------:R-:W-:Y:S01]  /*4430*/  SYNCS.ARRIVE.TRANS64.RED.A1T0 RZ, [UR8], RZ ;  /* 0x000000ffffff79a7 */ /* 0x000fe20008100408 */
[----:B------:R-:W-:Y:S02]  /*4440*/  @!P1 SEL R14, R13, R14, !P2 ;  /* 0x0000000e0d0e9207 */ /* 0x000fe40005000000 */
[----:B------:R-:W-:Y:S01]  /*4450*/  @!P1 SEL R9, R8, R9, !P0 ;  /* 0x0000000908099207 */ /* 0x000fe20004000000 */
[----:B------:R-:W1:Y:S04]  /*4460*/  SYNCS.PHASECHK.TRANS64.TRYWAIT P5, [UR7+0x68], R12 ;  /* 0x0000680cff0075a7 */ /* 0x000e6800080a1107 */
[----:B------:R-:W-:Y:S02]  /*4470*/  @!P1 IMAD.IADD R0, R9, 0x1, -R14 ;  /* 0x0000000109009824 */ /* 0x000fe400078e0a0e */
[----:B------:R-:W-:Y:S02]  /*4480*/  @!P1 IMAD.IADD R9, R14, 0x1, -R9 ;  /* 0x000000010e099824 */ /* 0x000fe400078e0a09 */
[----:B------:R-:W-:Y:S02]  /*4490*/  @!P1 IMAD R13, R0, R3, R13 ;  /* 0x00000003000d9224 */ /* 0x000fe400078e020d */
[----:B------:R-:W-:Y:S01]  /*44a0*/  @!P1 IMAD R8, R9, R10, R8 ;  /* 0x0000000a09089224 */ /* 0x000fe200078e0208 */
[----:B-1----:R-:W-:Y:S06]  /*44b0*/  @!P5 BRA `(.L_x_76) ;  /* 0x00000034007cd947 */ /* 0x002fec0003800000 */
.L_x_140:
[----:B-1----:R-:W-:Y:S01]  /*44c0*/  @!P4 IADD3 R3, P0, PT, R32, 0x580, RZ ;  /* 0x000005802003c810 */ /* 0x002fe20007f1e0ff */
[----:B------:R-:W-:Y:S01]  /*44d0*/  VOTEU.ALL UP1, P4 ;  /* 0x0000000000ff7886 */ /* 0x000fe20002020000 */
[----:B------:R-:W-:Y:S01]  /*44e0*/  UMOV UR20, 0x0 ;  /* 0x0000000000147882 */ /* 0x000fe20000000000 */
[----:B------:R-:W-:Y:S01]  /*44f0*/  UMOV UR21, 0x10000000 ;  /* 0x1000000000157882 */ /* 0x000fe20000000000 */
[----:B------:R-:W-:Y:S01]  /*4500*/  @!P4 R2UR UR9, R3 ;  /* 0x000000000309c2ca */ /* 0x000fe200000e0000 */
[----:B------:R-:W-:Y:S01]  /*4510*/  @!P4 IMAD.X R0, RZ, RZ, R33, P0 ;  /* 0x000000ffff00c224 */ /* 0x000fe200000e0621 */
[----:B------:R-:W-:Y:S01]  /*4520*/  @!UP1 UIADD3 UR10, UPT, UPT, UR18, 0x40, URZ ;  /* 0x00000040120a9890 */ /* 0x000fe2000fffe0ff */
[----:B------:R-:W-:Y:S01]  /*4530*/  ISETP.NE.AND P0, PT, R30, 0x2, PT ;  /* 0x000000021e00780c */ /* 0x000fe20003f05270 */
[----:B------:R-:W-:Y:S01]  /*4540*/  UMOV UR11, UR19 ;  /* 0x00000013000b7c82 */ /* 0x000fe20008000000 */
[----:B------:R-:W-:Y:S01]  /*4550*/  UMOV UR12, UR36 ;  /* 0x00000024000c7c82 */ /* 0x000fe20008000000 */
[----:B------:R-:W-:Y:S01]  /*4560*/  @!P4 R2UR UR8, R0 ;  /* 0x000000000008c2ca */ /* 0x000fe200000e0000 */
[----:B------:R-:W-:Y:S01]  /*4570*/  IMAD.IADD R20, R8, 0x1, R83 ;  /* 0x0000000108147824 */ /* 0x000fe200078e0253 */
[----:B------:R-:W-:Y:S01]  /*4580*/  @P3 R2UR UR36, R28 ;  /* 0x000000001c2432ca */ /* 0x000fe200000e0000 */
[----:B------:R-:W-:Y:S01]  /*4590*/  IMAD.IADD R21, R13, 0x1, R90 ;  /* 0x000000010d157824 */ /* 0x000fe200078e025a */
[----:B------:R-:W-:Y:S02]  /*45a0*/  SEL R0, RZ, 0x1, P0 ;  /* 0x00000001ff007807 */ /* 0x000fe40000000000 */
[----:B------:R-:W-:Y:S01]  /*45b0*/  LOP3.LUT R31, R31, 0x1, RZ, 0x3c, !PT ;  /* 0x000000011f1f7812 */ /* 0x000fe200078e3cff */
[----:B------:R-:W-:Y:S01]  /*45c0*/  IMAD.U32 R10, RZ, RZ, UR9 ;  /* 0x00000009ff0a7e24 */ /* 0x000fe2000f8e00ff */
[----:B------:R-:W-:Y:S01]  /*45d0*/  @!UP1 UIADD3 UR9, UPT, UPT, UR7, 0x58, URZ ;  /* 0x0000005807099890 */ /* 0x000fe2000fffe0ff */
[----:B------:R-:W-:Y:S02]  /*45e0*/  LOP3.LUT R29, R29, R0, RZ, 0x3c, !PT ;  /* 0x000000001d1d7212 */ /* 0x000fe400078e3cff */
[----:B------:R-:W-:Y:S02]  /*45f0*/  SEL R30, R30, RZ, P0 ;  /* 0x000000ff1e1e7207 */ /* 0x000fe40000000000 */
[----:B------:R-:W-:Y:S01]  /*4600*/  IMAD.U32 R11, RZ, RZ, UR8 ;  /* 0x00000008ff0b7e24 */ /* 0x000fe2000f8e00ff */
[----:B------:R-:W-:Y:S01]  /*4610*/  @!P4 R2UR UR14, R10 ;  /* 0x000000000a0ec2ca */ /* 0x000fe200000e0000 */
[----:B------:R-:W-:Y:S01]  /*4620*/  @!UP1 UIADD3 UR8, UPT, UPT, UR7, 0x1200, URZ ;  /* 0x0000120007089890 */ /* 0x000fe2000fffe0ff */
[----:B------:R-:W-:Y:S02]  /*4630*/  VOTEU.ALL UP1, P4 ;  /* 0x0000000000ff7886 */ /* 0x000fe40002020000 */
[----:B------:R-:W-:Y:S11]  /*4640*/  @!P4 R2UR UR15, R11 ;  /* 0x000000000b0fc2ca */ /* 0x000ff600000e0000 */
[----:B------:R-:W-:Y:S02]  /*4650*/  @!UPT UIADD3 URZ, UPT, UPT, URZ, URZ, URZ ;  /* 0x000000fffffff290 */ /* 0x000fe4000fffe0ff */
[----:B------:R2:W-:Y:S01]  /*4660*/  @!UP1 UTMALDG.3D [UR8], [UR14], desc[UR20] ;  /* 0x000014080e0095b4 */ /* 0x0005e20008011000 */
[----:B------:R2:W-:Y:S01]  /*4670*/  @!P4 SYNCS.ARRIVE.TRANS64.RED.A0TR RZ, [UR7+0x58], R23 ;  /* 0x00005817ffffc9a7 */ /* 0x0005e20008300407 */
[----:B------:R-:W-:Y:S01]  /*4680*/  UPLOP3.LUT UP1, UPT, UPT, UPT, UPT, 0x80, 0x8 ;  /* 0x000000000008789c */ /* 0x000fe20003f2f070 */
[----:B------:R-:W-:Y:S01]  /*4690*/  SYNCS.ARRIVE.TRANS64.RED.A1T0 RZ, [UR13], RZ ;  /* 0x000000ffffff79a7 */ /* 0x000fe2000810040d */
[----:B------:R-:W-:Y:S09]  /*46a0*/  @P3 BRA `(.L_x_77) ;  /* 0xfffffff400503947 */ /* 0x000ff2000383ffff */
[----:B------:R-:W-:-:S04]  /*46b0*/  SHF.L.U32 R3, R31, 0x1f, RZ ;  /* 0x0000001f1f037819 */ /* 0x000fc800000006ff */
[----:B------:R-:W1:Y:S02]  /*46c0*/  SYNCS.PHASECHK.TRANS64.TRYWAIT P0, [UR7+0x60], R3 ;  /* 0x00006003ff0075a7 */ /* 0x000e640008001107 */
[----:B-1----:R-:W-:Y:S05]  /*46d0*/  @!P0 BRA `(.L_x_78) ;  /* 0x00000034000c8947 */ /* 0x002fea0003800000 */
.L_x_142:
[----:B-1----:R-:W-:-:S07]  /*46e0*/  MOV R0, UR7 ;  /* 0x0000000700007c02 */ /* 0x002fce0008000f00 */
.L_x_79:
[----:B-1----:R-:W-:-:S04]  /*46f0*/  SHF.L.U32 R3, R31, 0x1f, RZ ;  /* 0x0000001f1f037819 */ /* 0x002fc800000006ff */
[----:B------:R1:W3:Y:S03]  /*4700*/  SYNCS.PHASECHK.TRANS64.TRYWAIT P0, [R0+URZ+0x68], R3 ;  /* 0x00006803000075a7 */ /* 0x0002e600080011ff */
[----:B---3--:R-:W-:Y:S05]  /*4710*/  @!P0 NANOSLEEP.SYNCS 0x989680 ;  /* 0x009896800000895d */ /* 0x008fea0003900000 */
[----:B------:R-:W3:Y:S02]  /*4720*/  @!P0 SYNCS.PHASECHK.TRANS64 P0, [R0+URZ+0x68], R3 ;  /* 0x00006803000085a7 */ /* 0x000ee400080010ff */
[----:B--23--:R-:W-:Y:S05]  /*4730*/  @P0 EXIT ;  /* 0x000000000000094d */ /* 0x00cfea0003800000 */
[----:B------:R-:W-:Y:S05]  /*4740*/  BRA `(.L_x_79) ;  /* 0xfffffffc00e87947 */ /* 0x000fea000383ffff */
.L_x_68:
[----:B------:R-:W-:-:S06]  /*4750*/  UISETP.GE.AND UP1, UPT, UR8, 0x4, UPT ;  /* 0x000000040800788c */ /* 0x000fcc000bf26270 */
[----:B------:R-:W-:-:S13]  /*4760*/  PLOP3.LUT P0, PT, PT, PT, UP1, 0x80, 0x8 ;  /* 0x000000000008781c */ /* 0x000fda0003f0f018 */
[----:B------:R-:W-:Y:S05]  /*4770*/  @!P0 EXIT ;  /* 0x000000000000894d */ /* 0x000fea0003800000 */
[----:B------:R-:W-:Y:S01]  /*4780*/  BAR.SYNC.DEFER_BLOCKING 0x6, 0xa0 ;  /* 0x0182800000007b1d */ /* 0x000fe20000010000 */
[C---:B------:R-:W-:Y:S01]  /*4790*/  IMAD.SHL.U32 R2, R103.reuse, 0x40, RZ ;  /* 0x0000004067027824 */ /* 0x040fe200078e00ff */
[C---:B------:R-:W-:Y:S01]  /*47a0*/  LOP3.LUT R105, R103.reuse, 0x60, RZ, 0xc0, !PT ;  /* 0x0000006067697812 */ /* 0x040fe200078ec0ff */
[C---:B------:R-:W-:Y:S02]  /*47b0*/  IMAD.SHL.U32 R95, R103.reuse, 0x20, RZ ;  /* 0x00000020675f7824 */ /* 0x040fe400078e00ff */
[----:B------:R-:W-:Y:S02]  /*47c0*/  HFMA2 R44, -RZ, RZ, 0, 0 ;  /* 0x00000000ff2c7431 */ /* 0x000fe400000001ff */
[C---:B------:R-:W-:Y:S01]  /*47d0*/  IMAD.SHL.U32 R0, R103.reuse, 0x8, RZ ;  /* 0x0000000867007824 */ /* 0x040fe200078e00ff */
[----:B------:R-:W-:Y:S01]  /*47e0*/  UMOV UR49, 0x400 ;  /* 0x0000040000317882 */ /* 0x000fe20000000000 */
[----:B------:R-:W1:Y:S01]  /*47f0*/  LDC R93, c[0x0][0x370] ;  /* 0x0000dc00ff5d7b82 */ /* 0x000e620000000800 */
[----:B------:R-:W-:Y:S01]  /*4800*/  ULEA UR49, UR37, UR49, 0x18 ;  /* 0x0000003125317291 */ /* 0x000fe2000f8ec0ff */
[----:B------:R-:W-:Y:S01]  /*4810*/  LOP3.LUT R5, R2, 0x180, RZ, 0xc0, !PT ;  /* 0x0000018002057812 */ /* 0x000fe200078ec0ff */
[----:B------:R-:W-:Y:S01]  /*4820*/  IMAD.U32 R46, R103, 0x10000, RZ ;  /* 0x00010000672e7824 */ /* 0x000fe200078e00ff */
[----:B------:R-:W-:Y:S01]  /*4830*/  LOP3.LUT R95, R95, 0xc00, RZ, 0xc0, !PT ;  /* 0x00000c005f5f7812 */ /* 0x000fe200078ec0ff */
[----:B------:R-:W-:Y:S01]  /*4840*/  UIADD3 UR4, UPT, UPT, UR49, 0x2200, URZ ;  /* 0x0000220031047890 */ /* 0x000fe2000fffe0ff */
[----:B------:R-:W-:Y:S01]  /*4850*/  LOP3.LUT R0, R5, 0x30, R0, 0xf8, !PT ;  /* 0x0000003005007812 */ /* 0x000fe200078ef800 */
[----:B------:R-:W-:Y:S01]  /*4860*/  IMAD.SHL.U32 R5, R103, 0x2, RZ ;  /* 0x0000000267057824 */ /* 0x000fe200078e00ff */
[----:B------:R-:W2:Y:S01]  /*4870*/  LDC R42, c[0x0][0xb0c] ;  /* 0x0002c300ff2a7b82 */ /* 0x000ea20000000800 */
[----:B------:R-:W-:Y:S01]  /*4880*/  LOP3.LUT R95, R95, 0x40, R2, 0xf8, !PT ;  /* 0x000000405f5f7812 */ /* 0x000fe200078ef802 */
[----:B------:R-:W-:Y:S01]  /*4890*/  IMAD.MOV.U32 R102, RZ, RZ, RZ ;  /* 0x000000ffff667224 */ /* 0x000fe200078e00ff */
[----:B------:R-:W-:Y:S01]  /*48a0*/  LOP3.LUT R46, R46, 0x600000, RZ, 0xc0, !PT ;  /* 0x006000002e2e7812 */ /* 0x000fe200078ec0ff */
[----:B------:R-:W-:Y:S01]  /*48b0*/  IMAD.MOV.U32 R107, RZ, RZ, RZ ;  /* 0x000000ffff6b7224 */ /* 0x000fe200078e00ff */
[----:B------:R-:W-:-:S02]  /*48c0*/  LOP3.LUT R0, R0, 0x20, R5, 0x78, !PT ;  /* 0x0000002000007812 */ /* 0x000fc400078e7805 */
[----:B------:R-:W-:Y:S02]  /*48d0*/  CS2R R100, SRZ ;  /* 0x0000000000647805 */ /* 0x000fe4000001ff00 */
[----:B------:R-:W-:Y:S01]  /*48e0*/  LOP3.LUT R95, R95, 0x200, R2, 0xf8, !PT ;  /* 0x000002005f5f7812 */ /* 0x000fe200078ef802 */
[----:B------:R-:W4:Y:S01]  /*48f0*/  LDC R92, c[0x0][0xb20] ;  /* 0x0002c800ff5c7b82 */ /* 0x000f220000000800 */
[----:B------:R-:W3:Y:S01]  /*4900*/  LDS R3, [UR49+0x130] ;  /* 0x00013031ff037984 */ /* 0x000ee20008000800 */
[----:B------:R-:W-:Y:S01]  /*4910*/  LOP3.LUT R103, R103, 0x2, RZ, 0xc0, !PT ;  /* 0x0000000267677812 */ /* 0x000fe200078ec0ff */
[----:B------:R-:W-:Y:S01]  /*4920*/  IMAD.MOV.U32 R99, RZ, RZ, RZ ;  /* 0x000000ffff637224 */ /* 0x000fe200078e00ff */
[----:B------:R-:W-:Y:S01]  /*4930*/  LOP3.LUT R95, R95, R0, RZ, 0xfc, !PT ;  /* 0x000000005f5f7212 */ /* 0x000fe200078efcff */
[----:B------:R-:W-:Y:S01]  /*4940*/  IMAD.U32 R104, RZ, RZ, UR4 ;  /* 0x00000004ff687e24 */ /* 0x000fe2000f8e00ff */
[----:B------:R-:W-:Y:S01]  /*4950*/  IADD3 R97, PT, PT, -R103, RZ, RZ ;  /* 0x000000ff67617210 */ /* 0x000fe20007ffe1ff */
[----:B------:R-:W1:Y:S01]  /*4960*/  LDCU.64 UR52, c[0x0][0x348] ;  /* 0x00006900ff3477ac */ /* 0x000e620008000a00 */
[----:B------:R-:W1:Y:S01]  /*4970*/  LDC R41, c[0x0][0xb30] ;  /* 0x0002cc00ff297b82 */ /* 0x000e620000000800 */
[----:B------:R-:W1:Y:S01]  /*4980*/  LDCU.64 UR38, c[0x0][0x888] ;  /* 0x00011100ff2677ac */ /* 0x000e620008000a00 */
[----:B------:R-:W1:Y:S06]  /*4990*/  LDCU.64 UR44, c[0x0][0x890] ;  /* 0x00011200ff2c77ac */ /* 0x000e6c0008000a00 */
[----:B------:R-:W1:Y:S01]  /*49a0*/  LDC.64 R88, c[0x0][0xb10] ;  /* 0x0002c400ff587b82 */ /* 0x000e620000000a00 */
[----:B------:R-:W-:-:S07]  /*49b0*/  UIADD3 UR48, UPT, UPT, UR49, 0x200, URZ ;  /* 0x0000020031307890 */ /* 0x000fce000fffe0ff */
[----:B------:R-:W1:Y:S08]  /*49c0*/  LDC.64 R38, c[0x0][0xb18] ;  /* 0x0002c600ff267b82 */ /* 0x000e700000000a00 */
[----:B------:R-:W1:Y:S08]  /*49d0*/  LDC.64 R36, c[0x0][0xb28] ;  /* 0x0002ca00ff247b82 */ /* 0x000e700000000a00 */
[----:B------:R-:W1:Y:S01]  /*49e0*/  LDC.64 R86, c[0x0][0x8b0] ;  /* 0x00022c00ff567b82 */ /* 0x000e620000000a00 */
[----:B---3--:R-:W-:-:S07]  /*49f0*/  IMAD.IADD R46, R3, 0x1, R46 ;  /* 0x00000001032e7824 */ /* 0x008fce00078e022e */
[----:B------:R-:W3:Y:S08]  /*4a00*/  LDC.64 R84, c[0x0][0x8a8] ;  /* 0x00022a00ff547b82 */ /* 0x000ef00000000a00 */
[----:B--2-4-:R-:W1:Y:S02]  /*4a10*/  LDC R94, c[0x0][0x374] ;  /* 0x0000dd00ff5e7b82 */ /* 0x014e640000000800 */
.L_x_105:
[----:B------:R-:W-:Y:S02]  /*4a20*/  LEA R0, R107, UR49, 0x3 ;  /* 0x000000316b007c11 */ /* 0x000fe4000f8e18ff */
[----:B------:R-:W-:Y:S02]  /*4a30*/  SHF.L.U32 R3, R101, 0x1f, RZ ;  /* 0x0000001f65037819 */ /* 0x000fe400000006ff */
[----:B------:R-:W-:Y:S02]  /*4a40*/  LEA R16, R107, UR49, 0x4 ;  /* 0x000000316b107c11 */ /* 0x000fe4000f8e20ff */
[----:B------:R-:W2:Y:S02]  /*4a50*/  SYNCS.PHASECHK.TRANS64.TRYWAIT P0, [R0+URZ+0x80], R3 ;  /* 0x00008003000075a7 */ /* 0x000ea400080011ff */
[----:B-12---:R-:W-:Y:S05]  /*4a60*/  @!P0 BRA `(.L_x_80) ;  /* 0x0000003000408947 */ /* 0x006fea0003800000 */
.L_x_143:
[----:B------:R-:W4:Y:S01]  /*4a70*/  LDC.64 R12, c[0x0][0xb10] ;  /* 0x0002c400ff0c7b82 */ /* 0x000f220000000a00 */
[----:B------:R-:W3:Y:S01]  /*4a80*/  LDS.128 R16, [R16+0x110] ;  /* 0x0001100010107984 */ /* 0x000ee20000000c00 */
[----:B-1----:R-:W-:Y:S01]  /*4a90*/  ISETP.NE.AND P1, PT, R41, 0x1, PT ;  /* 0x000000012900780c */ /* 0x002fe20003f25270 */
[----:B--2---:R-:W-:Y:S01]  /*4aa0*/  VIADD R0, R0, 0x90 ;  /* 0x0000009000007836 */ /* 0x004fe20000000000 */
[----:B------:R-:W-:Y:S04]  /*4ab0*/  ISETP.GE.AND P0, PT, R40, 0x1, PT ;  /* 0x000000012800780c */ /* 0x000fe80003f06270 */
[----:B------:R-:W1:Y:S01]  /*4ac0*/  LDC.64 R10, c[0x0][0xb18] ;  /* 0x0002c600ff0a7b82 */ /* 0x000e620000000a00 */
[----:B------:R-:W-:Y:S01]  /*4ad0*/  PRMT R0, RZ, 0x654, R0 ;  /* 0x00000654ff007816 */ /* 0x000fe20000000000 */
[----:B------:R-:W-:Y:S01]  /*4ae0*/  @!PT LDS RZ, [RZ] ;  /* 0x00000000fffff984 */ /* 0x000fe20000000800 */
[----:B------:R-:W-:Y:S01]  /*4af0*/  @!PT LDS RZ, [RZ] ;  /* 0x00000000fffff984 */ /* 0x000fe20000000800 */
[----:B------:R-:W-:Y:S01]  /*4b00*/  @!PT LDS RZ, [RZ] ;  /* 0x00000000fffff984 */ /* 0x000fe20000000800 */
[----:B------:R-:W-:Y:S01]  /*4b10*/  @!PT LDS RZ, [RZ] ;  /* 0x00000000fffff984 */ /* 0x000fe20000000800 */
[----:B------:R2:W-:Y:S06]  /*4b20*/  MEMBAR.ALL.CTA ;  /* 0x0000000000007992 */ /* 0x0005ec0000008000 */
[----:B--2---:R-:W2:Y:S01]  /*4b30*/  FENCE.VIEW.ASYNC.S ;  /* 0x00000000000073c6 */ /* 0x004ea20000000000 */
[----:B------:R-:W1:Y:S08]  /*4b40*/  @!P1 LDC R14, c[0x0][0xb20] ;  /* 0x0002c800ff0e9b82 */ /* 0x000e700000000800 */
[----:B------:R-:W1:Y:S01]  /*4b50*/  @!P1 LDC R9, c[0x0][0xb0c] ;  /* 0x0002c300ff099b82 */ /* 0x000e620000000800 */
[----:B--2---:R2:W-:Y:S01]  /*4b60*/  SYNCS.ARRIVE.TRANS64.RED.A1T0 RZ, [R0+URZ], RZ ;  /* 0x000000ff00ff79a7 */ /* 0x0045e200081004ff */
[----:B---3--:R-:W-:Y:S04]  /*4b70*/  LOP3.LUT P4, RZ, R18, 0x1, RZ, 0xc0, !PT ;  /* 0x0000000112ff7812 */ /* 0x008fe8000788c0ff */
[----:B------:R-:W-:Y:S09]  /*4b80*/  P2R R106, PR, RZ, 0x10 ;  /* 0x00000010ff6a7803 */ /* 0x000ff20000000000 */
[----:B------:R-:W-:Y:S02]  /*4b90*/  @P4 MOV R45, R16 ;  /* 0x00000010002d4202 */ /* 0x000fe40000000f00 */
[----:B------:R-:W-:Y:S01]  /*4ba0*/  @P4 LOP3.LUT R43, R17, 0xffff, RZ, 0xc0, !PT ;  /* 0x0000ffff112b4812 */ /* 0x000fe200078ec0ff */
[----:B--2-4-:R-:W-:Y:S06]  /*4bb0*/  @!P0 BRA `(.L_x_81) ;  /* 0x0000000000a48947 */ /* 0x014fec0003800000 */
[----:B------:R-:W-:Y:S01]  /*4bc0*/  IMAD.HI.U32 R23, R94, R39, RZ ;  /* 0x000000275e177227 */ /* 0x000fe200078e00ff */
[----:B------:R-:W-:Y:S02]  /*4bd0*/  ISETP.NE.AND P0, PT, R38, 0x1, PT ;  /* 0x000000012600780c */ /* 0x000fe40003f05270 */
[----:B------:R-:W-:Y:S01]  /*4be0*/  ISETP.NE.AND P2, PT, R40, 0x1, PT ;  /* 0x000000012800780c */ /* 0x000fe20003f45270 */
[----:B------:R-:W-:Y:S01]  /*4bf0*/  IMAD.HI.U32 R22, R93, R88, RZ ;  /* 0x000000585d167227 */ /* 0x000fe200078e00ff */
[----:B------:R-:W-:Y:S02]  /*4c00*/  SHF.R.U32.HI R23, RZ, R92, R23 ;  /* 0x0000005cff177219 */ /* 0x000fe40000011617 */
[----:B------:R-:W-:Y:S01]  /*4c10*/  ISETP.NE.AND P3, PT, R42, 0x1, PT ;  /* 0x000000012a00780c */ /* 0x000fe20003f65270 */
[----:B------:R-:W-:Y:S01]  /*4c20*/  IMAD.HI.U32 R26, R45, R88, RZ ;  /* 0x000000582d1a7227 */ /* 0x000fe200078e00ff */
[----:B------:R-:W-:Y:S02]  /*4c30*/  SHF.R.U32.HI R22, RZ, R89, R22 ;  /* 0x00000059ff167219 */ /* 0x000fe40000011616 */
[----:B------:R-:W-:Y:S01]  /*4c40*/  SEL R3, R94, R23, !P0 ;  /* 0x000000175e037207 */ /* 0x000fe20004000000 */
[----:B------:R-:W-:Y:S01]  /*4c50*/  IMAD.HI.U32 R23, R43, R39, RZ ;  /* 0x000000272b177227 */ /* 0x000fe200078e00ff */
[----:B------:R-:W-:Y:S02]  /*4c60*/  SEL R7, R93, R22, !P3 ;  /* 0x000000165d077207 */ /* 0x000fe40005800000 */
[----:B------:R-:W-:Y:S01]  /*4c70*/  SHF.R.U32.HI R26, RZ, R89, R26 ;  /* 0x00000059ff1a7219 */ /* 0x000fe2000001161a */
[-C--:B------:R-:W-:Y:S04]  /*4c80*/  IMAD.HI.U32 R22, R3, R36.reuse, RZ ;  /* 0x0000002403167227 */ /* 0x080fe800078e00ff */
[----:B------:R-:W-:Y:S01]  /*4c90*/  IMAD.HI.U32 R24, R7, R36, RZ ;  /* 0x0000002407187227 */ /* 0x000fe200078e00ff */
[-C--:B------:R-:W-:Y:S02]  /*4ca0*/  @P2 SHF.R.U32.HI R3, RZ, R37.reuse, R22 ;  /* 0x00000025ff032219 */ /* 0x080fe40000011616 */
[----:B------:R-:W-:Y:S02]  /*4cb0*/  SHF.R.U32.HI R22, RZ, R92, R23 ;  /* 0x0000005cff167219 */ /* 0x000fe40000011617 */
[----:B------:R-:W-:Y:S01]  /*4cc0*/  @P2 SHF.R.U32.HI R7, RZ, R37, R24 ;  /* 0x00000025ff072219 */ /* 0x000fe20000011618 */
[C---:B------:R-:W-:Y:S01]  /*4cd0*/  IMAD R2, R40.reuse, R3, RZ ;  /* 0x0000000328027224 */ /* 0x040fe200078e02ff */
[----:B------:R-:W-:Y:S02]  /*4ce0*/  SEL R5, R43, R22, !P0 ;  /* 0x000000162b057207 */ /* 0x000fe40004000000 */
[----:B------:R-:W-:Y:S01]  /*4cf0*/  SEL R3, R45, R26, !P3 ;  /* 0x0000001a2d037207 */ /* 0x000fe20005800000 */
[----:B------:R-:W-:Y:S01]  /*4d00*/  IMAD R4, R40, R7, RZ ;  /* 0x0000000728047224 */ /* 0x000fe200078e02ff */
[C---:B------:R-:W-:Y:S01]  /*4d10*/  ISETP.GE.AND P0, PT, R5.reuse, R2, PT ;  /* 0x000000020500720c */ /* 0x040fe20003f06270 */
[----:B------:R-:W-:Y:S03]  /*4d20*/  IMAD.HI.U32 R6, R5, R36, RZ ;  /* 0x0000002405067227 */ /* 0x000fe600078e00ff */
[----:B------:R-:W-:Y:S01]  /*4d30*/  ISETP.GE.OR P0, PT, R3, R4, P0 ;  /* 0x000000040300720c */ /* 0x000fe20000706670 */
[----:B------:R-:W-:Y:S01]  /*4d40*/  IMAD.MOV R4, RZ, RZ, -R3 ;  /* 0x000000ffff047224 */ /* 0x000fe200078e0a03 */
[-C--:B------:R-:W-:Y:S03]  /*4d50*/  SHF.R.U32.HI R6, RZ, R37.reuse, R6 ;  /* 0x00000025ff067219 */ /* 0x080fe60000011606 */
[----:B------:R-:W-:Y:S01]  /*4d60*/  IMAD R45, R42, R4, R45 ;  /* 0x000000042a2d7224 */ /* 0x000fe200078e022d */
[----:B------:R-:W-:Y:S05]  /*4d70*/  SEL R15, R5, R6, !P2 ;  /* 0x00000006050f7207 */ /* 0x000fea0005000000 */
[----:B------:R-:W-:Y:S02]  /*4d80*/  IMAD.MOV R6, RZ, RZ, -R15 ;  /* 0x000000ffff067224 */ /* 0x000fe400078e0a0f */
[C---:B------:R-:W-:Y:S04]  /*4d90*/  @!P0 IMAD.HI.U32 R2, R3.reuse, R36, RZ ;  /* 0x0000002403028227 */ /* 0x040fe800078e00ff */
[----:B------:R-:W-:Y:S01]  /*4da0*/  IMAD R6, R40, R6, R5 ;  /* 0x0000000628067224 */ /* 0x000fe200078e0205 */
[----:B------:R-:W-:Y:S04]  /*4db0*/  @!P0 SHF.R.U32.HI R2, RZ, R37, R2 ;  /* 0x00000025ff028219 */ /* 0x000fe80000011602 */
[----:B------:R-:W-:Y:S02]  /*4dc0*/  @!P0 SEL R0, R3, R2, !P2 ;  /* 0x0000000203008207 */ /* 0x000fe40005000000 */
[----:B------:R-:W-:Y:S02]  /*4dd0*/  IADD3 R2, PT, PT, -R5, RZ, RZ ;  /* 0x000000ff05027210 */ /* 0x000fe40007ffe1ff */
[----:B------:R-:W-:Y:S01]  /*4de0*/  @!P0 IADD3 R8, PT, PT, R15, -R0, RZ ;  /* 0x800000000f088210 */ /* 0x000fe20007ffe0ff */
[----:B------:R-:W-:Y:S02]  /*4df0*/  @!P0 IMAD R0, R7, R6, R0 ;  /* 0x0000000607008224 */ /* 0x000fe400078e0200 */
[----:B------:R-:W-:Y:S02]  /*4e00*/  IMAD R43, R38, R2, R43 ;  /* 0x00000002262b7224 */ /* 0x000fe400078e022b */
[----:B------:R-:W-:Y:S02]  /*4e10*/  @!P0 IMAD R5, R8, R40, R3 ;  /* 0x0000002808058224 */ /* 0x000fe400078e0203 */
[----:B------:R-:W-:Y:S04]  /*4e20*/  @!P0 IMAD.MOV.U32 R3, RZ, RZ, R0 ;  /* 0x000000ffff038224 */ /* 0x000fe800078e0000 */
[----:B------:R-:W-:Y:S02]  /*4e30*/  IMAD R45, R3, R42, R45 ;  /* 0x0000002a032d7224 */ /* 0x000fe400078e022d */
[----:B------:R-:W-:Y:S07]  /*4e40*/  IMAD R43, R5, R38, R43 ;  /* 0x00000026052b7224 */ /* 0x000fee00078e022b */
.L_x_81:
[----:B-1----:R-:W-:Y:S01]  /*4e50*/  @!P1 ISETP.NE.AND P0, PT, R10, 0x1, PT ;  /* 0x000000010a00980c */ /* 0x002fe20003f05270 */
[----:B------:R-:W-:Y:S01]  /*4e60*/  @!P1 IMAD.HI.U32 R0, R45, R12, RZ ;  /* 0x0000000c2d009227 */ /* 0x000fe200078e00ff */
[----:B------:R-:W-:Y:S01]  /*4e70*/  @!P1 ISETP.NE.AND P2, PT, R9, 0x1, PT ;  /* 0x000000010900980c */ /* 0x000fe20003f45270 */
[----:B------:R-:W-:Y:S01]  /*4e80*/  ULOP3.LUT UP0, URZ, UR48, 0x1b0, URZ, 0xc0, !UPT ;  /* 0x000001b030ff7892 */ /* 0x000fe2000f80c0ff */
[----:B------:R-:W-:Y:S01]  /*4e90*/  R2UR UR42, R21 ;  /* 0x00000000152a72ca */ /* 0x000fe200000e0000 */
[----:B------:R-:W-:Y:S01]  /*4ea0*/  @!P1 IMAD.HI.U32 R3, R43, R11, RZ ;  /* 0x0000000b2b039227 */ /* 0x000fe200078e00ff */
[----:B------:R-:W-:Y:S02]  /*4eb0*/  @!P1 SHF.R.U32.HI R0, RZ, R13, R0 ;  /* 0x0000000dff009219 */ /* 0x000fe40000011600 */
[----:B------:R-:W-:Y:S01]  /*4ec0*/  R2UR UR41, R20 ;  /* 0x00000000142972ca */ /* 0x000fe200000e0000 */
[----:B------:R-:W-:Y:S01]  /*4ed0*/  VIADD R107, R107, 0x1 ;  /* 0x000000016b6b7836 */ /* 0x000fe20000000000 */
[----:B------:R-:W-:Y:S02]  /*4ee0*/  @!P1 SHF.R.U32.HI R2, RZ, R14, R3 ;  /* 0x0000000eff029219 */ /* 0x000fe40000011603 */
[----:B------:R-:W-:Y:S02]  /*4ef0*/  @!P1 SEL R3, R45, R0, !P2 ;  /* 0x000000002d039207 */ /* 0x000fe40005000000 */
[----:B------:R-:W-:Y:S02]  /*4f00*/  @!P1 SEL R2, R43, R2, !P0 ;  /* 0x000000022b029207 */ /* 0x000fe40004000000 */
[----:B------:R-:W-:Y:S01]  /*4f10*/  @P4 SHF.R.U32.HI R98, RZ, 0x10, R17 ;  /* 0x00000010ff624819 */ /* 0x000fe20000011611 */
[----:B------:R-:W-:Y:S02]  /*4f20*/  USHF.L.U32 UR42, UR42, 0x6, URZ ;  /* 0x000000062a2a7899 */ /* 0x000fe400080006ff */
[----:B------:R-:W-:Y:S02]  /*4f30*/  @!P1 IMAD.IADD R0, R2, 0x1, -R3 ;  /* 0x0000000102009824 */ /* 0x000fe400078e0a03 */
[----:B------:R-:W-:Y:S01]  /*4f40*/  @!P1 IMAD.IADD R2, R3, 0x1, -R2 ;  /* 0x0000000103029824 */ /* 0x000fe200078e0a02 */
[----:B------:R-:W-:Y:S01]  /*4f50*/  USHF.L.U32 UR41, UR41, 0x7, URZ ;  /* 0x0000000729297899 */ /* 0x000fe200080006ff */
[----:B------:R-:W-:Y:S02]  /*4f60*/  @!P1 IMAD R45, R0, R9, R45 ;  /* 0x00000009002d9224 */ /* 0x000fe400078e022d */
[----:B------:R-:W-:Y:S01]  /*4f70*/  @!P1 IMAD R43, R2, R10, R43 ;  /* 0x0000000a022b9224 */ /* 0x000fe200078e022b */
[----:B------:R-:W-:Y:S08]  /*4f80*/  BRA.U !UP0, `(.L_x_82) ;  /* 0x0000000108407547 */ /* 0x000ff0000b800000 */
[----:B------:R-:W1:Y:S01]  /*4f90*/  LDCU.64 UR8, c[0x4][0x80] ;  /* 0x01001000ff0877ac */ /* 0x000e620008000a00 */
[----:B------:R-:W-:Y:S01]  /*4fa0*/  MOV R3, 0x0 ;  /* 0x0000000000037802 */ /* 0x000fe20000000f00 */
[----:B------:R-:W-:Y:S02]  /*4fb0*/  HFMA2 R12, -RZ, RZ, 0, 5.9604644775390625e-08 ;  /* 0x00000001ff0c7431 */ /* 0x000fe400000001ff */
[----:B------:R-:W-:Y:S02]  /*4fc0*/  IMAD.MOV.U32 R8, RZ, RZ, 0x70 ;  /* 0x00000070ff087424 */ /* 0x000fe400078e00ff */
[----:B------:R-:W-:Y:S01]  /*4fd0*/  IMAD.MOV.U32 R13, RZ, RZ, RZ ;  /* 0x000000ffff0d7224 */ /* 0x000fe200078e00ff */
[----:B------:R-:W2:Y:S01]  /*4fe0*/  LDCU.64 UR6, c[0x4][0x88] ;  /* 0x01001100ff0677ac */ /* 0x000ea20008000a00 */
[----:B------:R-:W3:Y:S01]  /*4ff0*/  LDC.64 R2, c[0x4][R3] ;  /* 0x0100000003027b82 */ /* 0x000ee20000000a00 */
[----:B------:R-:W4:Y:S01]  /*5000*/  LDCU.64 UR4, c[0x4][0x8] ;  /* 0x01000100ff0477ac */ /* 0x000f220008000a00 */
[----:B-1----:R-:W-:Y:S01]  /*5010*/  MOV R5, UR9 ;  /* 0x0000000900057c02 */ /* 0x002fe20008000f00 */
[----:B------:R-:W-:Y:S01]  /*5020*/  IMAD.U32 R4, RZ, RZ, UR8 ;  /* 0x00000008ff047e24 */ /* 0x000fe2000f8e00ff */
[----:B--2---:R-:W-:Y:S01]  /*5030*/  MOV R7, UR7 ;  /* 0x0000000700077c02 */ /* 0x004fe20008000f00 */
[----:B------:R-:W-:Y:S01]  /*5040*/  IMAD.U32 R6, RZ, RZ, UR6 ;  /* 0x00000006ff067e24 */ /* 0x000fe2000f8e00ff */
[----:B----4-:R-:W-:Y:S01]  /*5050*/  MOV R11, UR5 ;  /* 0x00000005000b7c02 */ /* 0x010fe20008000f00 */
[----:B------:R-:W-:Y:S02]  /*5060*/  IMAD.U32 R10, RZ, RZ, UR4 ;  /* 0x00000004ff0a7e24 */ /* 0x000fe4000f8e00ff */
[----:B------:R-:W-:Y:S07]  /*5070*/  LEPC R20, `(.L_x_82) ;  /* 0x000000001014794e */ /* 0x000fee0000000000 */
[----:B---3-5:R-:W-:Y:S05]  /*5080*/  CALL.ABS.NOINC R2 ;  /* 0x0000000002007343 */ /* 0x028fea0003c00000 */
.L_x_82:
[----:B------:R-:W-:Y:S01]  /*5090*/  LOP3.LUT P0, RZ, R104, 0x1b0, RZ, 0xc0, !PT ;  /* 0x000001b068ff7812 */ /* 0x000fe2000780c0ff */
[----:B------:R-:W-:Y:S11]  /*50a0*/  BSSY.RECONVERGENT B6, `(.L_x_83) ;  /* 0x0000013000067945 */ /* 0x000ff60003800200 */
[----:B------:R-:W-:Y:S01]  /*50b0*/  @!UPT UIADD3 URZ, UPT, UPT, URZ, URZ, URZ ;  /* 0x000000fffffff290 */ /* 0x000fe2000fffe0ff */
[----:B------:R-:W-:Y:S05]  /*50c0*/  @!P0 BRA `(.L_x_84) ;  /* 0x0000000000408947 */ /* 0x000fea0003800000 */
        /* <DEDUP_REMOVED lines=16> */
.L_x_84:
[----:B------:R-:W-:Y:S05]  /*51d0*/  BSYNC.RECONVERGENT B6 ;  /* 0x0000000000067941 */ /* 0x000fea0003800200 */
.L_x_83:
[----:B------:R-:W-:Y:S01]  /*51e0*/  ISETP.NE.U32.AND P4, PT, R86, RZ, PT ;  /* 0x000000ff5600720c */ /* 0x000fe20003f85070 */
[----:B------:R-:W-:Y:S01]  /*51f0*/  UISETP.NE.AND UP2, UPT, UR50, URZ, UPT ;  /* 0x000000ff3200728c */ /* 0x000fe2000bf45270 */
[----:B------:R-:W-:Y:S01]  /*5200*/  ISETP.NE.U32.AND P2, PT, RZ, UR38, PT ;  /* 0x00000026ff007c0c */ /* 0x000fe2000bf45070 */
[----:B------:R-:W-:Y:S01]  /*5210*/  UISETP.NE.U32.AND UP1, UPT, UR44, URZ, UPT ;  /* 0x000000ff2c00728c */ /* 0x000fe2000bf25070 */
[----:B------:R-:W-:Y:S01]  /*5220*/  ISETP.NE.AND.EX P4, PT, R87, RZ, PT, P4 ;  /* 0x000000ff5700720c */ /* 0x000fe20003f85340 */
[----:B------:R-:W-:Y:S01]  /*5230*/  UPLOP3.LUT UP0, UPT, UPT, UPT, UPT, 0x40, 0x4 ;  /* 0x000000000004789c */ /* 0x000fe20003f0e870 */
[----:B------:R-:W-:Y:S01]  /*5240*/  ISETP.NE.AND.EX P2, PT, RZ, UR39, PT, P2 ;  /* 0x00000027ff007c0c */ /* 0x000fe2000bf45320 */
[----:B------:R-:W-:Y:S01]  /*5250*/  UISETP.NE.AND.EX UP1, UPT, UR45, URZ, UPT, UP1 ;  /* 0x000000ff2d00728c */ /* 0x000fe2000bf25310 */
[----:B------:R-:W-:Y:S04]  /*5260*/  PLOP3.LUT P1, PT, PT, PT, UP2, 0x80, 0x8 ;  /* 0x000000000008781c */ /* 0x000fe80003f2f028 */
[----:B------:R-:W-:Y:S06]  /*5270*/  @UP2 UPLOP3.LUT UP0, UPT, UPT, UPT, UP1, 0x80, 0x8 ;  /* 0x000000000008289c */ /* 0x000fec0003f0f010 */
[----:B------:R-:W-:Y:S01]  /*5280*/  PLOP3.LUT P0, PT, PT, PT, UP0, 0x80, 0x8 ;  /* 0x000000000008781c */ /* 0x000fe20003f0f008 */
[----:B------:R-:W-:Y:S01]  /*5290*/  @!UPT UIADD3 URZ, UPT, UPT, URZ, URZ, URZ ;  /* 0x000000fffffff290 */ /* 0x000fe2000fffe0ff */
[----:B------:R-:W-:Y:S11]  /*52a0*/  BRA.U !UP1, `(.L_x_85) ;  /* 0x0000000109387547 */ /* 0x000ff6000b800000 */
[----:B------:R-:W-:Y:S01]  /*52b0*/  UISETP.NE.U32.AND UP0, UPT, UR38, URZ, UPT ;  /* 0x000000ff2600728c */ /* 0x000fe2000bf05070 */
[----:B------:R-:W-:Y:S02]  /*52c0*/  HFMA2 R0, -RZ, RZ, 0, 5.9604644775390625e-08 ;  /* 0x00000001ff007431 */ /* 0x000fe400000001ff */
[----:B------:R-:W-:Y:S01]  /*52d0*/  IMAD.MOV.U32 R91, RZ, RZ, 0x1 ;  /* 0x00000001ff5b7424 */ /* 0x000fe200078e00ff */
[----:B------:R-:W-:Y:S06]  /*52e0*/  UISETP.NE.AND.EX UP0, UPT, UR39, URZ, UPT, UP0 ;  /* 0x000000ff2700728c */ /* 0x000fec000bf05300 */
[----:B------:R-:W-:Y:S05]  /*52f0*/  PLOP3.LUT P3, PT, PT, PT, UP0, 0x80, 0x8 ;  /* 0x000000000008781c */ /* 0x000fea0003f6f008 */
[----:B------:R-:W1:Y:S01]  /*5300*/  @UP0 LDCU.64 UR6, c[0x0][0x888] ;  /* 0x00011100ff0607ac */ /* 0x000e620008000a00 */
[----:B------:R-:W-:Y:S07]  /*5310*/  @UP0 UIMAD UR4, UR36, UR44, URZ ;  /* 0x0000002c240402a4 */ /* 0x000fee000f8e02ff */
[----:B------:R-:W-:Y:S01]  /*5320*/  @!P3 PRMT R91, R0, 0x7610, R91 ;  /* 0x00007610005bb816 */ /* 0x000fe2000000005b */
[----:B-1----:R-:W-:Y:S03]  /*5330*/  @UP0 UIMAD.WIDE UR6, UR4, 0x4, UR6 ;  /* 0x00000004040608a5 */ /* 0x002fe6000f8e0206 */
[----:B------:R-:W1:Y:S03]  /*5340*/  @!UP0 LDCU UR4, c[0x0][0x880] ;  /* 0x00011000ff0487ac */ /* 0x000e660008000800 */
[----:B------:R-:W-:Y:S01]  /*5350*/  IMAD.U32 R2, RZ, RZ, UR6 ;  /* 0x00000006ff027e24 */ /* 0x000fe2000f8e00ff */
[----:B------:R-:W-:Y:S05]  /*5360*/  MOV R3, UR7 ;  /* 0x0000000700037c02 */ /* 0x000fea0008000f00 */
[----:B-----5:R2:W5:Y:S02]  /*5370*/  @P3 LDG.E R50, desc[UR46][R2.64] ;  /* 0x0000002e02323981 */ /* 0x020564000c1e1900 */
[----:B-12---:R-:W-:Y:S02]  /*5380*/  @!P3 IMAD.U32 R50, RZ, RZ, UR4 ;  /* 0x00000004ff32be24 */ /* 0x006fe4000f8e00ff */
.L_x_85:
[----:B------:R-:W-:Y:S05]  /*5390*/  @!P4 BRA `(.L_x_86) ;  /* 0x000000000020c947 */ /* 0x000fea0003800000 */
[----:B------:R-:W-:Y:S04]  /*53a0*/  ISETP.NE.U32.AND P3, PT, R84, RZ, PT ;  /* 0x000000ff5400720c */ /* 0x000fe80003f65070 */
[----:B------:R-:W-:Y:S11]  /*53b0*/  ISETP.NE.AND.EX P3, PT, R85, RZ, PT, P3 ;  /* 0x000000ff5500720c */ /* 0x000ff60003f65330 */
[----:B------:R-:W-:Y:S02]  /*53c0*/  @!UPT UIADD3 URZ, UPT, UPT, URZ, URZ, URZ ;  /* 0x000000fffffff290 */ /* 0x000fe4000fffe0ff */
[----:B------:R-:W1:Y:S01]  /*53d0*/  @P3 LDC.64 R2, c[0x0][0x8a8] ;  /* 0x00022a00ff023b82 */ /* 0x000e620000000a00 */
[----:B------:R-:W-:Y:S04]  /*53e0*/  @P3 IMAD R0, R86, UR36, RZ ;  /* 0x0000002456003c24 */ /* 0x000fe8000f8e02ff */
[----:B-1----:R-:W-:Y:S05]  /*53f0*/  @P3 IMAD.WIDE R2, R0, 0x4, R2 ;  /* 0x0000000400023825 */ /* 0x002fea00078e0202 */
[----:B-----5:R1:W5:Y:S02]  /*5400*/  @P3 LDG.E R47, desc[UR46][R2.64] ;  /* 0x0000002e022f3981 */ /* 0x020364000c1e1900 */
[----:B-1----:R-:W2:Y:S02]  /*5410*/  @!P3 LDC R47, c[0x0][0x8a0] ;  /* 0x00022800ff2fbb82 */ /* 0x002ea40000000800 */
.L_x_86:
[----:B-----5:R-:W-:Y:S01]  /*5420*/  ISETP.NE.AND P4, PT, R50, RZ, PT ;  /* 0x000000ff3200720c */ /* 0x020fe20003f85270 */
[----:B------:R-:W-:Y:S01]  /*5430*/  BSSY B1, `(.L_x_87) ;  /* 0x0000042000017945 */ /* 0x000fe20003800000 */
[----:B------:R-:W-:Y:S01]  /*5440*/  SEL R9, RZ, 0xffffffff, P2 ;  /* 0xffffffffff097807 */ /* 0x000fe20001000000 */
[----:B------:R-:W-:Y:S01]  /*5450*/  IMAD.MOV.U32 R55, RZ, RZ, 0x1 ;  /* 0x00000001ff377424 */ /* 0x000fe200078e00ff */
[----:B------:R-:W-:Y:S02]  /*5460*/  LOP3.LUT P3, RZ, R91, 0xff, RZ, 0xc0, !PT ;  /* 0x000000ff5bff7812 */ /* 0x000fe4000786c0ff */
[----:B------:R-:W-:Y:S02]  /*5470*/  CS2R R62, SRZ ;  /* 0x00000000003e7805 */ /* 0x000fe4000001ff00 */
[----:B------:R-:W-:Y:S02]  /*5480*/  @P1 SEL R2, RZ, 0xffffffff, P4 ;  /* 0xffffffffff021807 */ /* 0x000fe40002000000 */
[----:B------:R-:W-:Y:S02]  /*5490*/  CS2R R60, SRZ ;  /* 0x00000000003c7805 */ /* 0x000fe4000001ff00 */
[----:B------:R-:W-:Y:S02]  /*54a0*/  LEA R0, R100, UR49, 0x3 ;  /* 0x0000003164007c11 */ /* 0x000fe4000f8e18ff */
[----:B------:R-:W-:Y:S02]  /*54b0*/  CS2R R58, SRZ ;  /* 0x00000000003a7805 */ /* 0x000fe4000001ff00 */
[----:B------:R-:W-:Y:S02]  /*54c0*/  @P0 SEL R2, R9, R2, !P3 ;  /* 0x0000000209020207 */ /* 0x000fe40005800000 */
[----:B------:R-:W-:Y:S02]  /*54d0*/  CS2R R56, SRZ ;  /* 0x0000000000387805 */ /* 0x000fe4000001ff00 */
[----:B------:R-:W-:Y:S02]  /*54e0*/  LEA R108, R44, UR49, 0x3 ;  /* 0x000000312c6c7c11 */ /* 0x000fe4000f8e18ff */
[----:B------:R-:W-:Y:S02]  /*54f0*/  @P1 LOP3.LUT R2, R2, 0x1, RZ, 0xc0, !PT ;  /* 0x0000000102021812 */ /* 0x000fe400078ec0ff */
[----:B------:R-:W-:Y:S02]  /*5500*/  SHF.L.U32 R7, R102, 0x1f, RZ ;  /* 0x0000001f66077819 */ /* 0x000fe400000006ff */
[----:B------:R-:W-:Y:S02]  /*5510*/  ISETP.NE.U32.OR P6, PT, R2, 0x1, !P1 ;  /* 0x000000010200780c */ /* 0x000fe40004fc5470 */
[----:B------:R-:W-:Y:S02]  /*5520*/  PLOP3.LUT P2, PT, PT, PT, UP1, 0x80, 0x8 ;  /* 0x000000000008781c */ /* 0x000fe40003f4f018 */
[C---:B------:R-:W-:Y:S02]  /*5530*/  LEA.HI R5, R44.reuse, R44, RZ, 0x1 ;  /* 0x0000002c2c057211 */ /* 0x040fe400078f08ff */
[----:B------:R-:W-:Y:S02]  /*5540*/  SEL R2, RZ, 0xffffffff, P4 ;  /* 0xffffffffff027807 */ /* 0x000fe40002000000 */
[----:B------:R-:W-:Y:S01]  /*5550*/  P2R R64, PR, RZ, 0x40 ;  /* 0x00000040ff407803 */ /* 0x000fe20000000000 */
[C---:B------:R-:W-:Y:S01]  /*5560*/  IMAD.SHL.U32 R3, R5.reuse, 0x40, RZ ;  /* 0x0000004005037824 */ /* 0x040fe200078e00ff */
[----:B------:R-:W-:Y:S03]  /*5570*/  LOP3.LUT R5, R5, 0xffe, RZ, 0xc0, !PT ;  /* 0x00000ffe05057812 */ /* 0x000fe600078ec0ff */
[----:B------:R-:W-:Y:S02]  /*5580*/  @P6 SHF.L.U32 R11, R99, 0x1f, RZ ;  /* 0x0000001f630b6819 */ /* 0x000fe400000006ff */
[----:B------:R-:W-:Y:S01]  /*5590*/  @P2 SEL R2, R9, R2, !P3 ;  /* 0x0000000209022207 */ /* 0x000fe20005800000 */
[----:B------:R-:W-:Y:S01]  /*55a0*/  IMAD.IADD R48, R44, 0x1, -R5 ;  /* 0x000000012c307824 */ /* 0x000fe200078e0a05 */
[----:B------:R-:W1:Y:S01]  /*55b0*/  @P6 SYNCS.PHASECHK.TRANS64.TRYWAIT P1, [R0+URZ+0x50], R11 ;  /* 0x0000500b000065a7 */ /* 0x000e6200080211ff */
[----:B------:R-:W-:Y:S02]  /*55c0*/  LOP3.LUT R3, R3, 0xffffff80, RZ, 0xc0, !PT ;  /* 0xffffff8003037812 */ /* 0x000fe400078ec0ff */
[----:B------:R-:W-:Y:S03]  /*55d0*/  LOP3.LUT R2, R2, 0x1, RZ, 0xc0, !PT ;  /* 0x0000000102027812 */ /* 0x000fe600078ec0ff */
[----:B------:R-:W-:Y:S01]  /*55e0*/  IMAD.IADD R3, R46, 0x1, R3 ;  /* 0x000000012e037824 */ /* 0x000fe200078e0203 */
[----:B------:R-:W-:Y:S03]  /*55f0*/  ISETP.NE.U32.AND P5, PT, R2, 0x1, PT ;  /* 0x000000010200780c */ /* 0x000fe60003fa5070 */
[----:B------:R-:W-:Y:S01]  /*5600*/  IMAD R48, R48, 0x100000, R3 ;  /* 0x0010000030307824 */ /* 0x000fe200078e0203 */
[----:B------:R-:W-:Y:S01]  /*5610*/  P2R R72, PR, RZ, 0x20 ;  /* 0x00000020ff487803 */ /* 0x000fe20000000000 */
[----:B------:R3:W4:Y:S01]  /*5620*/  SYNCS.PHASECHK.TRANS64.TRYWAIT P0, [R108+URZ+0xa0], R7 ;  /* 0x0000a0076c0075a7 */ /* 0x00072200080011ff */
[----:B-1----:R-:W-:Y:S01]  /*5630*/  @P6 SEL R55, RZ, 0x1, !P1 ;  /* 0x00000001ff376807 */ /* 0x002fe20004800000 */
[----:B---3--:R-:W-:Y:S06]  /*5640*/  @!P6 BRA `(.L_x_88) ;  /* 0x000000000080e947 */ /* 0x008fec0003800000 */
[----:B------:R-:W-:Y:S01]  /*5650*/  @P5 IMAD R4, R100, 0x1000, R95 ;  /* 0x0000100064045824 */ /* 0x000fe200078e025f */
[----:B------:R-:W-:Y:S01]  /*5660*/  ISETP.NE.AND P1, PT, R55, RZ, PT ;  /* 0x000000ff3700720c */ /* 0x000fe20003f25270 */
[----:B------:R-:W-:Y:S01]  /*5670*/  BSSY B0, `(.L_x_89) ;  /* 0x000000b000007945 */ /* 0x000fe20003800000 */
[----:B------:R-:W-:Y:S01]  /*5680*/  CS2R R58, SRZ ;  /* 0x00000000003a7805 */ /* 0x000fe2000001ff00 */
[----:B------:R-:W-:Y:S01]  /*5690*/  @P5 VIADD R2, R4, UR49 ;  /* 0x0000003104025c36 */ /* 0x000fe20008000000 */
[----:B------:R-:W-:Y:S02]  /*56a0*/  CS2R R56, SRZ ;  /* 0x0000000000387805 */ /* 0x000fe4000001ff00 */
[----:B------:R-:W-:Y:S02]  /*56b0*/  CS2R R62, SRZ ;  /* 0x00000000003e7805 */ /* 0x000fe4000001ff00 */
[----:B------:R-:W-:Y:S01]  /*56c0*/  CS2R R60, SRZ ;  /* 0x00000000003c7805 */ /* 0x000fe2000001ff00 */
[----:B------:R-:W-:Y:S04]  /*56d0*/  @P5 IMAD R2, R103, -0x10, R2 ;  /* 0xfffffff067025824 */ /* 0x000fe800078e0202 */
[----:B------:R-:W-:Y:S05]  /*56e0*/  @P1 BRA `(.L_x_90) ;  /* 0x00000000000c1947 */ /* 0x000fea0003800000 */
[----:B------:R-:W-:Y:S04]  /*56f0*/  SHF.L.U32 R3, R99, 0x1f, RZ ;  /* 0x0000001f63037819 */ /* 0x000fe800000006ff */
[----:B------:R-:W1:Y:S02]  /*5700*/  SYNCS.PHASECHK.TRANS64.TRYWAIT P1, [R0+URZ+0x50], R3 ;  /* 0x00005003000075a7 */ /* 0x000e6400080211ff */
[----:B-1----:R-:W-:Y:S05]  /*5710*/  @!P1 BRA `(.L_x_91) ;  /* 0x0000002400289947 */ /* 0x002fea0003800000 */
.L_x_90:
[----:B------:R-:W-:Y:S05]  /*5720*/  BSYNC B0 ;  /* 0x0000000000007941 */ /* 0x000fea0003800000 */
.L_x_89:
[----:B------:R-:W-:Y:S01]  /*5730*/  ISETP.NE.AND P1, PT, R72, RZ, PT ;  /* 0x000000ff4800720c */ /* 0x000fe20003f25270 */
[----:B-1----:R-:W-:Y:S02]  /*5740*/  VIADD R3, R0, 0x60 ;  /* 0x0000006000037836 */ /* 0x002fe40000000000 */
[----:B------:R-:W-:Y:S02]  /*5750*/  IMAD.U32 R0, RZ, RZ, UR37 ;  /* 0x00000025ff007e24 */ /* 0x000fe4000f8e00ff */
[----:B------:R-:W-:Y:S03]  /*5760*/  VIADD R100, R100, 0x1 ;  /* 0x0000000164647836 */ /* 0x000fe60000000000 */
[----:B------:R-:W-:Y:S05]  /*5770*/  PRMT R0, R0, 0x654, R3 ;  /* 0x0000065400007816 */ /* 0x000fea0000000003 */
[----:B------:R1:W3:Y:S04]  /*5780*/  @P1 LDS.128 R56, [R4+UR49+0x200] ;  /* 0x0002003104381984 */ /* 0x0002e80008000c00 */
[----:B------:R1:W1:Y:S01]  /*5790*/  @P1 LDS.128 R60, [R2+0x210] ;  /* 0x00021000023c1984 */ /* 0x0002620000000c00 */
[C---:B------:R-:W-:Y:S01]  /*57a0*/  ISETP.NE.AND P1, PT, R100.reuse, 0x2, PT ;  /* 0x000000026400780c */ /* 0x040fe20003f25270 */
[----:B------:R-:W-:Y:S01]  /*57b0*/  @!PT LDS RZ, [RZ] ;  /* 0x00000000fffff984 */ /* 0x000fe20000000800 */
[----:B------:R-:W-:Y:S01]  /*57c0*/  @!PT LDS RZ, [RZ] ;  /* 0x00000000fffff984 */ /* 0x000fe20000000800 */
[----:B------:R-:W-:Y:S01]  /*57d0*/  @!PT LDS RZ, [RZ] ;  /* 0x00000000fffff984 */ /* 0x000fe20000000800 */
[----:B------:R-:W-:Y:S01]  /*57e0*/  @!PT LDS RZ, [RZ] ;  /* 0x00000000fffff984 */ /* 0x000fe20000000800 */
[----:B------:R5:W-:Y:S06]  /*57f0*/  MEMBAR.ALL.CTA ;  /* 0x0000000000007992 */ /* 0x000bec0000008000 */
[----:B-----5:R-:W5:Y:S01]  /*5800*/  FENCE.VIEW.ASYNC.S ;  /* 0x00000000000073c6 */ /* 0x020f620000000000 */
[----:B------:R-:W-:Y:S01]  /*5810*/  SEL R100, R100, RZ, P1 ;  /* 0x000000ff64647207 */ /* 0x000fe20000800000 */
[----:B-----5:R5:W-:Y:S02]  /*5820*/  SYNCS.ARRIVE.TRANS64.RED.A1T0 RZ, [R0+URZ], RZ ;  /* 0x000000ff00ff79a7 */ /* 0x020be400081004ff */
[----:B-----5:R-:W-:Y:S04]  /*5830*/  SEL R0, RZ, 0x1, P1 ;  /* 0x00000001ff007807 */ /* 0x020fe80000800000 */
[----:B---3--:R-:W-:Y:S02]  /*5840*/  LOP3.LUT R99, R99, R0, RZ, 0x3c, !PT ;  /* 0x0000000063637212 */ /* 0x008fe400078e3cff */
.L_x_88:
[----:B------:R-:W-:Y:S05]  /*5850*/  BSYNC B1 ;  /* 0x0000000000017941 */ /* 0x000fea0003800000 */
.L_x_87:
[----:B------:R-:W-:Y:S04]  /*5860*/  SHF.R.U32.HI R3, RZ, 0x15, R48 ;  /* 0x00000015ff037819 */ /* 0x000fe80000011630 */
[----:B------:R-:W-:Y:S01]  /*5870*/  LOP3.LUT P1, RZ, R3, 0x3, R96, 0x48, !PT ;  /* 0x0000000303ff7812 */ /* 0x000fe20007824860 */
[----:B------:R-:W-:Y:S01]  /*5880*/  @!UPT UIADD3 URZ, UPT, UPT, URZ, URZ, URZ ;  /* 0x000000fffffff290 */ /* 0x000fe2000fffe0ff */
[----:B----4-:R-:W-:Y:S11]  /*5890*/  @P0 BRA `(.L_x_92) ;  /* 0x0000000000080947 */ /* 0x010ff60003800000 */
[----:B------:R-:W3:Y:S02]  /*58a0*/  SYNCS.PHASECHK.TRANS64.TRYWAIT P0, [R108+URZ+0xa0], R7 ;  /* 0x0000a0076c0075a7 */ /* 0x000ee400080011ff */
[----:B---3--:R-:W-:Y:S05]  /*58b0*/  @!P0 BRA `(.L_x_93) ;  /* 0x0000002000d48947 */ /* 0x008fea0003800000 */
.L_x_92:
[----:B------:R-:W-:Y:S05]  /*58c0*/  @!P1 BRA `(.L_x_94) ;  /* 0x0000000000409947 */ /* 0x000fea0003800000 */
[----:B------:R-:W4:Y:S01]  /*58d0*/  LDCU.64 UR8, c[0x4][0x70] ;  /* 0x01000e00ff0877ac */ /* 0x000f220008000a00 */
[----:B------:R-:W-:Y:S01]  /*58e0*/  MOV R3, 0x0 ;  /* 0x0000000000037802 */ /* 0x000fe20000000f00 */
[----:B------:R-:W-:Y:S02]  /*58f0*/  HFMA2 R12, -RZ, RZ, 0, 5.9604644775390625e-08 ;  /* 0x00000001ff0c7431 */ /* 0x000fe400000001ff */
[----:B------:R-:W-:Y:S02]  /*5900*/  IMAD.MOV.U32 R8, RZ, RZ, 0x192 ;  /* 0x00000192ff087424 */ /* 0x000fe400078e00ff */
[----:B------:R-:W-:Y:S01]  /*5910*/  IMAD.MOV.U32 R13, RZ, RZ, RZ ;  /* 0x000000ffff0d7224 */ /* 0x000fe200078e00ff */
[----:B------:R-:W3:Y:S01]  /*5920*/  LDCU.64 UR6, c[0x4][0x78] ;  /* 0x01000f00ff0677ac */ /* 0x000ee20008000a00 */
[----:B-1----:R-:W1:Y:S01]  /*5930*/  LDC.64 R2, c[0x4][R3] ;  /* 0x0100000003027b82 */ /* 0x002e620000000a00 */
[----:B------:R-:W5:Y:S01]  /*5940*/  LDCU.64 UR4, c[0x4][0x10] ;  /* 0x01000200ff0477ac */ /* 0x000f620008000a00 */
[----:B----4-:R-:W-:Y:S01]  /*5950*/  MOV R5, UR9 ;  /* 0x0000000900057c02 */ /* 0x010fe20008000f00 */
[----:B------:R-:W-:Y:S01]  /*5960*/  IMAD.U32 R4, RZ, RZ, UR8 ;  /* 0x00000008ff047e24 */ /* 0x000fe2000f8e00ff */
[----:B---3--:R-:W-:Y:S01]  /*5970*/  MOV R7, UR7 ;  /* 0x0000000700077c02 */ /* 0x008fe20008000f00 */
[----:B------:R-:W-:Y:S01]  /*5980*/  IMAD.U32 R6, RZ, RZ, UR6 ;  /* 0x00000006ff067e24 */ /* 0x000fe2000f8e00ff */
[----:B-----5:R-:W-:Y:S01]  /*5990*/  MOV R11, UR5 ;  /* 0x00000005000b7c02 */ /* 0x020fe20008000f00 */
[----:B------:R-:W-:Y:S02]  /*59a0*/  IMAD.U32 R10, RZ, RZ, UR4 ;  /* 0x00000004ff0a7e24 */ /* 0x000fe4000f8e00ff */
[----:B------:R-:W-:Y:S07]  /*59b0*/  LEPC R20, `(.L_x_94) ;  /* 0x000000001014794e */ /* 0x000fee0000000000 */
[----:B-12---:R-:W-:Y:S05]  /*59c0*/  CALL.ABS.NOINC R2 ;  /* 0x0000000002007343 */ /* 0x006fea0003c00000 */
.L_x_94:
[----:B------:R-:W-:Y:S05]  /*59d0*/  WARPSYNC.ALL ;  /* 0x0000000000007948 */ /* 0x000fea0003800000 */
[----:B------:R-:W-:Y:S01]  /*59e0*/  R2UR UR4, R48 ;  /* 0x00000000300472ca */ /* 0x000fe200000e0000 */
[----:B------:R-:W-:Y:S01]  /*59f0*/  BSSY.RECONVERGENT B0, `(.L_x_95) ;  /* 0x00000a0000007945 */ /* 0x000fe20003800200 */
[C---:B------:R-:W-:Y:S02]  /*5a00*/  SHF.L.U32 R51, R56.reuse, 0x10, RZ ;  /* 0x0000001038337819 */ /* 0x040fe400000006ff */
[C---:B------:R-:W-:Y:S02]  /*5a10*/  PRMT R49, R56.reuse, 0x8880, RZ ;  /* 0x0000888038317816 */ /* 0x040fe400000000ff */
[----:B------:R-:W-:Y:S02]  /*5a20*/  SHF.R.S32.HI R51, RZ, 0x18, R51 ;  /* 0x00000018ff337819 */ /* 0x000fe40000011433 */
[----:B------:R-:W-:Y:S02]  /*5a30*/  SHF.L.U32 R52, R56, 0x8, RZ ;  /* 0x0000000838347819 */ /* 0x000fe400000006ff */
[C---:B------:R-:W-:Y:S02]  /*5a40*/  PRMT R54, R58.reuse, 0x8880, RZ ;  /* 0x000088803a367816 */ /* 0x040fe400000000ff */
[----:B------:R-:W-:Y:S01]  /*5a50*/  SHF.L.U32 R53, R58, 0x8, RZ ;  /* 0x000000083a357819 */ /* 0x000fe200000006ff */
[----:B-1-3--:R-:W-:Y:S01]  /*5a60*/  LDTM.16dp32bit_t0_t15.x32 R4, tmem[UR4] ;  /* 0x00000004000479ee */ /* 0x00afe20008a80000 */
[----:B------:R-:W2:Y:S01]  /*5a70*/  LDTM.16dp32bit_t16_t31.x32 R4, tmem[UR4+0x20] ;  /* 0x00002004000479ee */ /* 0x000ea20008aa0000 */
[----:B------:R-:W-:Y:S02]  /*5a80*/  ISETP.NE.AND P6, PT, R64, RZ, PT ;  /* 0x000000ff4000720c */ /* 0x000fe40003fc5270 */
[----:B------:R-:W-:Y:S02]  /*5a90*/  IADD3 R74, PT, PT, R95, UR49, RZ ;  /* 0x000000315f4a7c10 */ /* 0x000fe4000fffe0ff */
[----:B------:R-:W-:Y:S02]  /*5aa0*/  SHF.L.U32 R73, R97, 0x4, RZ ;  /* 0x0000000461497819 */ /* 0x000fe400000006ff */
[----:B------:R-:W-:Y:S02]  /*5ab0*/  SHF.R.S32.HI R53, RZ, 0x18, R53 ;  /* 0x00000018ff357819 */ /* 0x000fe40000011435 */
[----:B------:R-:W-:Y:S02]  /*5ac0*/  IADD3 R112, PT, PT, R74, R73, RZ ;  /* 0x000000494a707210 */ /* 0x000fe40007ffe0ff */
[----:B------:R-:W-:Y:S01]  /*5ad0*/  ISETP.NE.AND P0, PT, R105, RZ, PT ;  /* 0x000000ff6900720c */ /* 0x000fe20003f05270 */
[C---:B--2---:R-:W-:Y:S02]  /*5ae0*/  IMAD R0, R47.reuse, R4, RZ ;  /* 0x000000042f007224 */ /* 0x044fe400078e02ff */
[----:B------:R-:W-:Y:S02]  /*5af0*/  IMAD R2, R47, R5, RZ ;  /* 0x000000052f027224 */ /* 0x000fe400078e02ff */
[----:B------:R-:W-:Y:S01]  /*5b00*/  IMAD R0, R49, R50, R0 ;  /* 0x0000003231007224 */ /* 0x000fe200078e0200 */
[----:B------:R-:W-:Y:S01]  /*5b10*/  SHF.R.S32.HI R49, RZ, 0x18, R52 ;  /* 0x00000018ff317819 */ /* 0x000fe20000011434 */
[----:B------:R-:W-:Y:S01]  /*5b20*/  IMAD R3, R47, R6, RZ ;  /* 0x000000062f037224 */ /* 0x000fe200078e02ff */
[----:B------:R-:W-:Y:S01]  /*5b30*/  SHF.L.U32 R52, R57, 0x10, RZ ;  /* 0x0000001039347819 */ /* 0x000fe200000006ff */
[-C--:B------:R-:W-:Y:S01]  /*5b40*/  IMAD R2, R51, R50.reuse, R2 ;  /* 0x0000003233027224 */ /* 0x080fe200078e0202 */
[----:B------:R-:W-:Y:S01]  /*5b50*/  SHF.R.S32.HI R51, RZ, 0x18, R56 ;  /* 0x00000018ff337819 */ /* 0x000fe20000011438 */
[----:B------:R-:W-:Y:S02]  /*5b60*/  IMAD R7, R47, R7, RZ ;  /* 0x000000072f077224 */ /* 0x000fe400078e02ff */
[-C--:B------:R-:W-:Y:S01]  /*5b70*/  IMAD R3, R49, R50.reuse, R3 ;  /* 0x0000003231037224 */ /* 0x080fe200078e0203 */
[----:B------:R-:W-:Y:S01]  /*5b80*/  PRMT R49, R57, 0x8880, RZ ;  /* 0x0000888039317816 */ /* 0x000fe200000000ff */
[----:B------:R-:W-:Y:S01]  /*5b90*/  IMAD R7, R51, R50, R7 ;  /* 0x0000003233077224 */ /* 0x000fe200078e0207 */
[----:B------:R-:W-:Y:S01]  /*5ba0*/  SHF.R.S32.HI R51, RZ, 0x18, R52 ;  /* 0x00000018ff337819 */ /* 0x000fe20000011434 */
[----:B------:R-:W-:Y:S02]  /*5bb0*/  IMAD R4, R47, R8, RZ ;  /* 0x000000082f047224 */ /* 0x000fe400078e02ff */
[----:B------:R-:W-:Y:S01]  /*5bc0*/  IMAD.SHL.U32 R52, R57, 0x100, RZ ;  /* 0x0000010039347824 */ /* 0x000fe200078e00ff */
[----:B------:R-:W-:Y:S01]  /*5bd0*/  I2IP.S8.S32.SAT R65, R7, R3, RZ ;  /* 0x0000000307417239 */ /* 0x000fe200000014ff */
[----:B------:R-:W-:Y:S02]  /*5be0*/  IMAD R5, R47, R9, RZ ;  /* 0x000000092f057224 */ /* 0x000fe400078e02ff */
[----:B------:R-:W-:Y:S01]  /*5bf0*/  IMAD R4, R49, R50, R4 ;  /* 0x0000003231047224 */ /* 0x000fe200078e0204 */
[----:B------:R-:W-:Y:S01]  /*5c00*/  SHF.R.S32.HI R49, RZ, 0x18, R52 ;  /* 0x00000018ff317819 */ /* 0x000fe20000011434 */
[----:B------:R-:W-:Y:S01]  /*5c10*/  IMAD R6, R47, R10, RZ ;  /* 0x0000000a2f067224 */ /* 0x000fe200078e02ff */
[----:B------:R-:W-:Y:S01]  /*5c20*/  I2IP.S8.S32.SAT R64, R2, R0, R65 ;  /* 0x0000000002407239 */ /* 0x000fe20000001441 */
[-C--:B------:R-:W-:Y:S01]  /*5c30*/  IMAD R5, R51, R50.reuse, R5 ;  /* 0x0000003233057224 */ /* 0x080fe200078e0205 */
[----:B------:R-:W-:Y:S01]  /*5c40*/  SHF.L.U32 R52, R58, 0x10, RZ ;  /* 0x000000103a347819 */ /* 0x000fe200000006ff */
[----:B------:R-:W-:Y:S01]  /*5c50*/  IMAD R11, R47, R11, RZ ;  /* 0x0000000b2f0b7224 */ /* 0x000fe200078e02ff */
[----:B------:R-:W-:Y:S01]  /*5c60*/  SHF.R.S32.HI R51, RZ, 0x18, R57 ;  /* 0x00000018ff337819 */ /* 0x000fe20000011439 */
[----:B------:R-:W-:Y:S01]  /*5c70*/  IMAD R6, R49, R50, R6 ;  /* 0x0000003231067224 */ /* 0x000fe200078e0206 */
[----:B------:R-:W-:Y:S01]  /*5c80*/  SHF.R.S32.HI R52, RZ, 0x18, R52 ;  /* 0x00000018ff347819 */ /* 0x000fe20000011434 */
[C---:B------:R-:W-:Y:S02]  /*5c90*/  IMAD R8, R47.reuse, R12, RZ ;  /* 0x0000000c2f087224 */ /* 0x040fe400078e02ff */
[----:B------:R-:W-:Y:S02]  /*5ca0*/  IMAD.MOV.U32 R49, RZ, RZ, R54 ;  /* 0x000000ffff317224 */ /* 0x000fe400078e0036 */
[----:B------:R-:W-:Y:S02]  /*5cb0*/  IMAD R9, R47, R13, RZ ;  /* 0x0000000d2f097224 */ /* 0x000fe400078e02ff */
[----:B------:R-:W-:Y:S01]  /*5cc0*/  IMAD R11, R51, R50, R11 ;  /* 0x00000032330b7224 */ /* 0x000fe200078e020b */
[----:B------:R-:W-:Y:S01]  /*5cd0*/  SHF.R.S32.HI R51, RZ, 0x18, R58 ;  /* 0x00000018ff337819 */ /* 0x000fe2000001143a */
[----:B------:R-:W-:Y:S02]  /*5ce0*/  IMAD R10, R47, R14, RZ ;  /* 0x0000000e2f0a7224 */ /* 0x000fe400078e02ff */
[----:B------:R-:W-:Y:S01]  /*5cf0*/  IMAD R8, R49, R50, R8 ;  /* 0x0000003231087224 */ /* 0x000fe200078e0208 */
[----:B------:R-:W-:Y:S01]  /*5d00*/  I2IP.S8.S32.SAT R65, R11, R6, RZ ;  /* 0x000000060b417239 */ /* 0x000fe200000014ff */
[----:B------:R-:W-:Y:S01]  /*5d10*/  IMAD R15, R47, R15, RZ ;  /* 0x0000000f2f0f7224 */ /* 0x000fe200078e02ff */
[----:B------:R-:W-:Y:S01]  /*5d20*/  PRMT R49, R59, 0x8880, RZ ;  /* 0x000088803b317816 */ /* 0x000fe200000000ff */
[----:B------:R-:W-:Y:S01]  /*5d30*/  IMAD R9, R52, R50, R9 ;  /* 0x0000003234097224 */ /* 0x000fe200078e0209 */
[----:B------:R-:W-:Y:S01]  /*5d40*/  I2IP.S8.S32.SAT R65, R5, R4, R65 ;  /* 0x0000000405417239 */ /* 0x000fe20000001441 */
[-C--:B------:R-:W-:Y:S01]  /*5d50*/  IMAD R10, R53, R50.reuse, R10 ;  /* 0x00000032350a7224 */ /* 0x080fe200078e020a */
[----:B------:R-:W-:Y:S01]  /*5d60*/  SHF.L.U32 R53, R59, 0x8, RZ ;  /* 0x000000083b357819 */ /* 0x000fe200000006ff */
[----:B------:R-:W-:Y:S01]  /*5d70*/  IMAD R15, R51, R50, R15 ;  /* 0x00000032330f7224 */ /* 0x000fe200078e020f */
[----:B------:R-:W-:Y:S01]  /*5d80*/  SHF.L.U32 R51, R59, 0x10, RZ ;  /* 0x000000103b337819 */ /* 0x000fe200000006ff */
[C---:B------:R-:W-:Y:S01]  /*5d90*/  IMAD R12, R47.reuse, R16, RZ ;  /* 0x000000102f0c7224 */ /* 0x040fe200078e02ff */
[----:B------:R-:W-:Y:S01]  /*5da0*/  SHF.R.S32.HI R53, RZ, 0x18, R53 ;  /* 0x00000018ff357819 */ /* 0x000fe20000011435 */
[C---:B------:R-:W-:Y:S01]  /*5db0*/  IMAD R13, R47.reuse, R17, RZ ;  /* 0x000000112f0d7224 */ /* 0x040fe200078e02ff */
[----:B------:R-:W-:Y:S01]  /*5dc0*/  SHF.R.S32.HI R51, RZ, 0x18, R51 ;  /* 0x00000018ff337819 */ /* 0x000fe20000011433 */
[----:B------:R-:W-:Y:S01]  /*5dd0*/  IMAD R14, R47, R18, RZ ;  /* 0x000000122f0e7224 */ /* 0x000fe200078e02ff */
[----:B------:R-:W-:Y:S01]  /*5de0*/  I2IP.S8.S32.SAT R66, R15, R10, RZ ;  /* 0x0000000a0f427239 */ /* 0x000fe200000014ff */
[----:B------:R-:W-:Y:S01]  /*5df0*/  IMAD R12, R49, R50, R12 ;  /* 0x00000032310c7224 */ /* 0x000fe200078e020c */
[----:B------:R-:W-:Y:S01]  /*5e00*/  SHF.R.S32.HI R49, RZ, 0x18, R59 ;  /* 0x00000018ff317819 */ /* 0x000fe2000001143b */
[----:B------:R-:W-:Y:S01]  /*5e10*/  IMAD R19, R47, R19, RZ ;  /* 0x000000132f137224 */ /* 0x000fe200078e02ff */
[----:B------:R-:W-:Y:S01]  /*5e20*/  I2IP.S8.S32.SAT R66, R9, R8, R66 ;  /* 0x0000000809427239 */ /* 0x000fe20000001442 */
[-C--:B------:R-:W-:Y:S01]  /*5e30*/  IMAD R13, R51, R50.reuse, R13 ;  /* 0x00000032330d7224 */ /* 0x080fe200078e020d */
[C---:B------:R-:W-:Y:S01]  /*5e40*/  PRMT R51, R60.reuse, 0x8880, RZ ;  /* 0x000088803c337816 */ /* 0x040fe200000000ff */
[-C--:B------:R-:W-:Y:S01]  /*5e50*/  IMAD R14, R53, R50.reuse, R14 ;  /* 0x00000032350e7224 */ /* 0x080fe200078e020e */
[----:B------:R-:W-:Y:S01]  /*5e60*/  PRMT R53, R61, 0x8880, RZ ;  /* 0x000088803d357816 */ /* 0x000fe200000000ff */
[----:B------:R-:W-:Y:S01]  /*5e70*/  IMAD R19, R49, R50, R19 ;  /* 0x0000003231137224 */ /* 0x000fe200078e0213 */
[----:B------:R-:W-:Y:S01]  /*5e80*/  MOV R49, R51 ;  /* 0x0000003300317202 */ /* 0x000fe20000000f00 */
[----:B------:R-:W-:Y:S02]  /*5e90*/  IMAD R16, R47, R20, RZ ;  /* 0x000000142f107224 */ /* 0x000fe400078e02ff */
[C---:B------:R-:W-:Y:S01]  /*5ea0*/  IMAD.U32 R52, R60.reuse, 0x10000, RZ ;  /* 0x000100003c347824 */ /* 0x040fe200078e00ff */
[----:B------:R-:W-:Y:S01]  /*5eb0*/  I2IP.S8.S32.SAT R67, R19, R14, RZ ;  /* 0x0000000e13437239 */ /* 0x000fe200000014ff */
[----:B------:R-:W-:Y:S01]  /*5ec0*/  IMAD R16, R49, R50, R16 ;  /* 0x0000003231107224 */ /* 0x000fe200078e0210 */
[----:B------:R-:W-:Y:S01]  /*5ed0*/  SHF.L.U32 R49, R60, 0x8, RZ ;  /* 0x000000083c317819 */ /* 0x000fe200000006ff */
[C---:B------:R-:W-:Y:S01]  /*5ee0*/  IMAD R17, R47.reuse, R21, RZ ;  /* 0x000000152f117224 */ /* 0x040fe200078e02ff */
[----:B------:R-:W-:Y:S01]  /*5ef0*/  SHF.R.S32.HI R51, RZ, 0x18, R52 ;  /* 0x00000018ff337819 */ /* 0x000fe20000011434 */
[C---:B------:R-:W-:Y:S01]  /*5f00*/  IMAD R18, R47.reuse, R22, RZ ;  /* 0x000000162f127224 */ /* 0x040fe200078e02ff */
[----:B------:R-:W-:Y:S01]  /*5f10*/  SHF.R.S32.HI R49, RZ, 0x18, R49 ;  /* 0x00000018ff317819 */ /* 0x000fe20000011431 */
[----:B------:R-:W-:Y:S01]  /*5f20*/  IMAD R23, R47, R23, RZ ;  /* 0x000000172f177224 */ /* 0x000fe200078e02ff */
[----:B------:R-:W-:Y:S01]  /*5f30*/  I2IP.S8.S32.SAT R67, R13, R12, R67 ;  /* 0x0000000c0d437239 */ /* 0x000fe20000001443 */
[----:B------:R-:W-:Y:S01]  /*5f40*/  IMAD R17, R51, R50, R17 ;  /* 0x0000003233117224 */ /* 0x000fe200078e0211 */
[C---:B------:R-:W-:Y:S01]  /*5f50*/  SHF.L.U32 R52, R61.reuse, 0x10, RZ ;  /* 0x000000103d347819 */ /* 0x040fe200000006ff */
[----:B------:R-:W-:Y:S01]  /*5f60*/  IMAD.SHL.U32 R54, R61, 0x100, RZ ;  /* 0x000001003d367824 */ /* 0x000fe200078e00ff */
[----:B------:R-:W-:Y:S01]  /*5f70*/  SHF.R.S32.HI R51, RZ, 0x18, R60 ;  /* 0x00000018ff337819 */ /* 0x000fe2000001143c */
[----:B------:R-:W-:Y:S01]  /*5f80*/  IMAD R20, R47, R24, RZ ;  /* 0x000000182f147224 */ /* 0x000fe200078e02ff */
[----:B------:R1:W-:Y:S01]  /*5f90*/  STS.128 [R95+UR49+0x2200], R64 ;  /* 0x002200405f007988 */ /* 0x0003e20008000c31 */
[-C--:B------:R-:W-:Y:S01]  /*5fa0*/  IMAD R18, R49, R50.reuse, R18 ;  /* 0x0000003231127224 */ /* 0x080fe200078e0212 */
[----:B------:R-:W-:Y:S01]  /*5fb0*/  SHF.R.S32.HI R52, RZ, 0x18, R52 ;  /* 0x00000018ff347819 */ /* 0x000fe20000011434 */
[----:B------:R-:W-:Y:S01]  /*5fc0*/  IMAD R21, R47, R25, RZ ;  /* 0x000000192f157224 */ /* 0x000fe200078e02ff */
[----:B------:R-:W-:Y:S01]  /*5fd0*/  SHF.R.S32.HI R49, RZ, 0x18, R54 ;  /* 0x00000018ff317819 */ /* 0x000fe20000011436 */
[----:B------:R-:W-:Y:S01]  /*5fe0*/  IMAD R23, R51, R50, R23 ;  /* 0x0000003233177224 */ /* 0x000fe200078e0217 */
[----:B------:R-:W-:Y:S01]  /*5ff0*/  SHF.R.S32.HI R51, RZ, 0x18, R61 ;  /* 0x00000018ff337819 */ /* 0x000fe2000001143d */
[----:B------:R-:W-:Y:S01]  /*6000*/  IMAD R22, R47, R26, RZ ;  /* 0x0000001a2f167224 */ /* 0x000fe200078e02ff */
[----:B------:R-:W-:Y:S01]  /*6010*/  SHF.R.S32.HI R54, RZ, 0x18, R63 ;  /* 0x00000018ff367819 */ /* 0x000fe2000001143f */
[----:B------:R-:W-:Y:S01]  /*6020*/  IMAD R20, R53, R50, R20 ;  /* 0x0000003235147224 */ /* 0x000fe200078e0214 */
[----:B------:R-:W-:Y:S01]  /*6030*/  I2IP.S8.S32.SAT R68, R23, R18, RZ ;  /* 0x0000001217447239 */ /* 0x000fe200000014ff */
[----:B------:R-:W-:Y:S01]  /*6040*/  IMAD R27, R47, R27, RZ ;  /* 0x0000001b2f1b7224 */ /* 0x000fe200078e02ff */
[----:B------:R-:W-:Y:S01]  /*6050*/  SHF.L.U32 R53, R62, 0x8, RZ ;  /* 0x000000083e357819 */ /* 0x000fe200000006ff */
[-C--:B------:R-:W-:Y:S01]  /*6060*/  IMAD R21, R52, R50.reuse, R21 ;  /* 0x0000003234157224 */ /* 0x080fe200078e0215 */
[C---:B------:R-:W-:Y:S01]  /*6070*/  SHF.L.U32 R52, R62.reuse, 0x10, RZ ;  /* 0x000000103e347819 */ /* 0x040fe200000006ff */
[----:B------:R-:W-:Y:S01]  /*6080*/  IMAD R22, R49, R50, R22 ;  /* 0x0000003231167224 */ /* 0x000fe200078e0216 */
[----:B------:R-:W-:Y:S01]  /*6090*/  PRMT R49, R62, 0x8880, RZ ;  /* 0x000088803e317816 */ /* 0x000fe200000000ff */
[----:B------:R-:W-:Y:S01]  /*60a0*/  IMAD R24, R47, R28, RZ ;  /* 0x0000001c2f187224 */ /* 0x000fe200078e02ff */
[----:B------:R-:W-:Y:S01]  /*60b0*/  I2IP.S8.S32.SAT R68, R17, R16, R68 ;  /* 0x0000001011447239 */ /* 0x000fe20000001444 */
[----:B------:R-:W-:Y:S01]  /*60c0*/  IMAD R27, R51, R50, R27 ;  /* 0x00000032331b7224 */ /* 0x000fe200078e021b */
[----:B------:R-:W-:Y:S01]  /*60d0*/  SHF.R.S32.HI R51, RZ, 0x18, R52 ;  /* 0x00000018ff337819 */ /* 0x000fe20000011434 */
[C---:B------:R-:W-:Y:S01]  /*60e0*/  IMAD R25, R47.reuse, R29, RZ ;  /* 0x0000001d2f197224 */ /* 0x040fe200078e02ff */
[----:B------:R-:W-:Y:S01]  /*60f0*/  SHF.R.S32.HI R53, RZ, 0x18, R53 ;  /* 0x00000018ff357819 */ /* 0x000fe20000011435 */
[----:B------:R-:W-:Y:S01]  /*6100*/  IMAD R26, R47, R30, RZ ;  /* 0x0000001e2f1a7224 */ /* 0x000fe200078e02ff */
[----:B------:R-:W-:Y:S01]  /*6110*/  I2IP.S8.S32.SAT R69, R27, R22, RZ ;  /* 0x000000161b457239 */ /* 0x000fe200000014ff */
[-C--:B------:R-:W-:Y:S01]  /*6120*/  IMAD R24, R49, R50.reuse, R24 ;  /* 0x0000003231187224 */ /* 0x080fe200078e0218 */
[----:B------:R-:W-:Y:S01]  /*6130*/  SHF.L.U32 R52, R63, 0x10, RZ ;  /* 0x000000103f347819 */ /* 0x000fe200000006ff */
[----:B------:R-:W-:Y:S01]  /*6140*/  IMAD R25, R51, R50, R25 ;  /* 0x0000003233197224 */ /* 0x000fe200078e0219 */
[----:B------:R-:W-:Y:S01]  /*6150*/  I2IP.S8.S32.SAT R69, R21, R20, R69 ;  /* 0x0000001415457239 */ /* 0x000fe20000001445 */
[----:B------:R-:W-:Y:S01]  /*6160*/  IMAD R26, R53, R50, R26 ;  /* 0x00000032351a7224 */ /* 0x000fe200078e021a */
[----:B------:R-:W-:Y:S01]  /*6170*/  SHF.R.S32.HI R49, RZ, 0x18, R62 ;  /* 0x00000018ff317819 */ /* 0x000fe2000001143e */
[----:B------:R-:W-:Y:S01]  /*6180*/  IMAD R31, R47, R31, RZ ;  /* 0x0000001f2f1f7224 */ /* 0x000fe200078e02ff */
[C---:B------:R-:W-:Y:S01]  /*6190*/  PRMT R51, R63.reuse, 0x8880, RZ ;  /* 0x000088803f337816 */ /* 0x040fe200000000ff */
[----:B------:R-:W-:Y:S01]  /*61a0*/  IMAD.SHL.U32 R53, R63, 0x100, RZ ;  /* 0x000001003f357824 */ /* 0x000fe200078e00ff */
[----:B------:R-:W-:Y:S01]  /*61b0*/  SHF.R.S32.HI R52, RZ, 0x18, R52 ;  /* 0x00000018ff347819 */ /* 0x000fe20000011434 */
[C---:B------:R-:W-:Y:S02]  /*61c0*/  IMAD R28, R47.reuse, R32, RZ ;  /* 0x000000202f1c7224 */ /* 0x040fe400078e02ff */
[----:B------:R-:W-:Y:S01]  /*61d0*/  IMAD R29, R47, R33, RZ ;  /* 0x000000212f1d7224 */ /* 0x000fe200078e02ff */
[----:B------:R-:W-:Y:S01]  /*61e0*/  SHF.R.S32.HI R53, RZ, 0x18, R53 ;  /* 0x00000018ff357819 */ /* 0x000fe20000011435 */
[-C--:B------:R-:W-:Y:S02]  /*61f0*/  IMAD R31, R49, R50.reuse, R31 ;  /* 0x00000032311f7224 */ /* 0x080fe400078e021f */
[----:B------:R-:W-:Y:S02]  /*6200*/  IMAD R28, R51, R50, R28 ;  /* 0x00000032331c7224 */ /* 0x000fe400078e021c */
[----:B------:R-:W-:Y:S01]  /*6210*/  IMAD R30, R47, R34, RZ ;  /* 0x000000222f1e7224 */ /* 0x000fe200078e02ff */
[----:B------:R-:W-:Y:S01]  /*6220*/  I2IP.S8.S32.SAT R75, R31, R26, RZ ;  /* 0x0000001a1f4b7239 */ /* 0x000fe200000014ff */
[----:B------:R-:W-:Y:S02]  /*6230*/  IMAD R29, R52, R50, R29 ;  /* 0x00000032341d7224 */ /* 0x000fe400078e021d */
[----:B------:R-:W-:Y:S01]  /*6240*/  IMAD R35, R47, R35, RZ ;  /* 0x000000232f237224 */ /* 0x000fe200078e02ff */
[----:B------:R-:W-:Y:S01]  /*6250*/  I2IP.S8.S32.SAT R70, R25, R24, R75 ;  /* 0x0000001819467239 */ /* 0x000fe2000000144b */
[-C--:B------:R-:W-:Y:S01]  /*6260*/  IMAD R30, R53, R50.reuse, R30 ;  /* 0x00000032351e7224 */ /* 0x080fe200078e021e */
[----:B------:R-:W-:Y:S01]  /*6270*/  LEA R75, R100, UR49, 0x3 ;  /* 0x00000031644b7c11 */ /* 0x000fe2000f8e18ff */
[----:B------:R-:W-:Y:S05]  /*6280*/  IMAD R35, R54, R50, R35 ;  /* 0x0000003236237224 */ /* 0x000fea00078e0223 */
[----:B------:R-:W-:Y:S04]  /*6290*/  I2IP.S8.S32.SAT R76, R35, R30, RZ ;  /* 0x0000001e234c7239 */ /* 0x000fe800000014ff */
[----:B------:R-:W-:Y:S02]  /*62a0*/  I2IP.S8.S32.SAT R71, R29, R28, R76 ;  /* 0x0000001c1d477239 */ /* 0x000fe4000000144c */
[----:B------:R-:W-:Y:S03]  /*62b0*/  @P6 SHF.L.U32 R76, R99, 0x1f, RZ ;  /* 0x0000001f634c6819 */ /* 0x000fe600000006ff */
[----:B------:R1:W-:Y:S01]  /*62c0*/  STS.128 [R112+0x2210], R68 ;  /* 0x0022104470007388 */ /* 0x0003e20000000c00 */
[----:B------:R-:W-:Y:S01]  /*62d0*/  @!PT LDS RZ, [RZ] ;  /* 0x00000000fffff984 */ /* 0x000fe20000000800 */
[----:B------:R-:W-:Y:S01]  /*62e0*/  @!PT LDS RZ, [RZ] ;  /* 0x00000000fffff984 */ /* 0x000fe20000000800 */
[----:B------:R-:W-:Y:S01]  /*62f0*/  @!PT LDS RZ, [RZ] ;  /* 0x00000000fffff984 */ /* 0x000fe20000000800 */
[----:B------:R-:W-:Y:S01]  /*6300*/  @!PT LDS RZ, [RZ] ;  /* 0x00000000fffff984 */ /* 0x000fe20000000800 */
[----:B------:R2:W-:Y:S07]  /*6310*/  MEMBAR.ALL.CTA ;  /* 0x0000000000007992 */ /* 0x0005ee0000008000 */
[----:B--2---:R-:W2:Y:S02]  /*6320*/  FENCE.VIEW.ASYNC.S ;  /* 0x00000000000073c6 */ /* 0x004ea40000000000 */
[----:B--2---:R-:W-:Y:S06]  /*6330*/  BAR.SYNC.DEFER_BLOCKING 0x1, 0x80 ;  /* 0x0042000000007b1d */ /* 0x004fec0000010000 */
[----:B------:R-:W-:Y:S05]  /*6340*/  @P0 BRA `(.L_x_96) ;  /* 0x0000000000280947 */ /* 0x000fea0003800000 */
[----:B------:R-:W-:Y:S02]  /*6350*/  UIADD3 UR4, UPT, UPT, UR49, 0x2200, URZ ;  /* 0x0000220031047890 */ /* 0x000fe4000fffe0ff */
[----:B------:R-:W-:Y:S01]  /*6360*/  UIADD3 UR6, UP0, UPT, UR52, 0x680, URZ ;  /* 0x0000068034067890 */ /* 0x000fe2000ff1e0ff */
[----:B------:R-:W-:Y:S03]  /*6370*/  UMOV UR43, UR36 ;  /* 0x00000024002b7c82 */ /* 0x000fe60008000000 */
[----:B------:R-:W-:Y:S01]  /*6380*/  MOV R104, UR4 ;  /* 0x0000000400687c02 */ /* 0x000fe20008000f00 */
[----:B------:R-:W-:Y:S03]  /*6390*/  UIADD3.X UR7, UPT, UPT, URZ, UR53, URZ, UP0, !UPT ;  /* 0x00000035ff077290 */ /* 0x000fe600087fe4ff */
[----:B------:R-:W-:Y:S11]  /*63a0*/  R2UR UR40, R104 ;  /* 0x00000000682872ca */ /* 0x000ff600000e0000 */
[----:B------:R-:W-:Y:S02]  /*63b0*/  @!UPT UIADD3 URZ, UPT, UPT, URZ, URZ, URZ ;  /* 0x000000fffffff290 */ /* 0x000fe4000fffe0ff */
[----:B------:R2:W-:Y:S01]  /*63c0*/  UTMASTG.3D [UR40], [UR6] ;  /* 0x00000028060073b5 */ /* 0x0005e20008010000 */
[----:B------:R0:W-:Y:S01]  /*63d0*/  UTMACMDFLUSH ;  /* 0x00000000000079b7 */ /* 0x0001e20000000000 */
[----:B--2---:R-:W-:Y:S04]  /*63e0*/  DEPBAR.LE SB0, 0x1 ;  /* 0x000080400000791a */ /* 0x004fe80000000000 */
.L_x_96:
[----:B------:R-:W-:Y:S05]  /*63f0*/  BSYNC.RECONVERGENT B0 ;  /* 0x0000000000007941 */ /* 0x000fea0003800200 */
.L_x_95:
[----:B------:R-:W-:Y:S06]  /*6400*/  BAR.SYNC.DEFER_BLOCKING 0x1, 0x80 ;  /* 0x0042000000007b1d */ /* 0x000fec0000010000 */
[----:B------:R-:W2:Y:S01]  /*6410*/  @P6 SYNCS.PHASECHK.TRANS64.TRYWAIT P0, [R75+URZ+0x50], R76 ;  /* 0x0000504c4b0065a7 */ /* 0x000ea200080011ff */
[----:B------:R-:W-:Y:S01]  /*6420*/  BSSY B1, `(.L_x_97) ;  /* 0x000001f000017945 */ /* 0x000fe20003800000 */
[----:B--2---:R-:W-:Y:S03]  /*6430*/  @P6 SEL R55, RZ, 0x1, !P0 ;  /* 0x00000001ff376807 */ /* 0x004fe60004000000 */
[----:B------:R-:W-:Y:S05]  /*6440*/  @!P6 BRA `(.L_x_98) ;  /* 0x000000000070e947 */ /* 0x000fea0003800000 */
[----:B------:R-:W-:Y:S01]  /*6450*/  ISETP.NE.AND P1, PT, R72, RZ, PT ;  /* 0x000000ff4800720c */ /* 0x000fe20003f25270 */
[----:B------:R-:W-:Y:S01]  /*6460*/  BSSY B0, `(.L_x_99) ;  /* 0x0000008000007945 */ /* 0x000fe20003800000 */
[----:B------:R-:W-:Y:S11]  /*6470*/  ISETP.NE.AND P0, PT, R55, RZ, PT ;  /* 0x000000ff3700720c */ /* 0x000ff60003f05270 */
[----:B------:R-:W-:Y:S04]  /*6480*/  @P1 IMAD R74, R100, 0x1000, R74 ;  /* 0x00001000644a1824 */ /* 0x000fe800078e024a */
[----:B------:R-:W-:Y:S01]  /*6490*/  @P1 IMAD.IADD R73, R73, 0x1, R74 ;  /* 0x0000000149491824 */ /* 0x000fe200078e024a */
[----:B------:R-:W-:Y:S06]  /*64a0*/  @P0 BRA `(.L_x_100) ;  /* 0x00000000000c0947 */ /* 0x000fec0003800000 */
[----:B------:R-:W-:Y:S04]  /*64b0*/  SHF.L.U32 R0, R99, 0x1f, RZ ;  /* 0x0000001f63007819 */ /* 0x000fe800000006ff */
[----:B------:R-:W2:Y:S02]  /*64c0*/  SYNCS.PHASECHK.TRANS64.TRYWAIT P0, [R75+URZ+0x50], R0 ;  /* 0x000050004b0075a7 */ /* 0x000ea400080011ff */
[----:B--2---:R-:W-:Y:S05]  /*64d0*/  @!P0 BRA `(.L_x_101) ;  /* 0x0000001400e08947 */ /* 0x004fea0003800000 */
.L_x_100:
[----:B------:R-:W-:Y:S05]  /*64e0*/  BSYNC B0 ;  /* 0x0000000000007941 */ /* 0x000fea0003800000 */
.L_x_99:
[----:B------:R-:W-:Y:S01]  /*64f0*/  ISETP.NE.AND P0, PT, R72, RZ, PT ;  /* 0x000000ff4800720c */ /* 0x000fe20003f05270 */
[----:B--2---:R-:W-:Y:S02]  /*6500*/  VIADD R75, R75, 0x60 ;  /* 0x000000604b4b7836 */ /* 0x004fe40000000000 */
[----:B------:R-:W-:Y:S02]  /*6510*/  IMAD.U32 R0, RZ, RZ, UR37 ;  /* 0x00000025ff007e24 */ /* 0x000fe4000f8e00ff */
[----:B------:R-:W-:Y:S03]  /*6520*/  VIADD R100, R100, 0x1 ;  /* 0x0000000164647836 */ /* 0x000fe60000000000 */
[----:B------:R-:W-:Y:S05]  /*6530*/  PRMT R0, R0, 0x654, R75 ;  /* 0x0000065400007816 */ /* 0x000fea000000004b */
[----:B------:R2:W3:Y:S04]  /*6540*/  @P0 LDS.128 R56, [R74+0x200] ;  /* 0x000200004a380984 */ /* 0x0004e80000000c00 */
[----:B------:R2:W4:Y:S01]  /*6550*/  @P0 LDS.128 R60, [R73+0x210] ;  /* 0x00021000493c0984 */ /* 0x0005220000000c00 */
        /* <DEDUP_REMOVED lines=10> */
[----:B--23--:R-:W-:Y:S02]  /*6600*/  LOP3.LUT R99, R99, R0, RZ, 0x3c, !PT ;  /* 0x0000000063637212 */ /* 0x00cfe400078e3cff */
.L_x_98:
[----:B------:R-:W-:Y:S05]  /*6610*/  BSYNC B1 ;  /* 0x0000000000017941 */ /* 0x000fea0003800000 */
.L_x_97:
[----:B------:R-:W-:Y:S05]  /*6620*/  VIADD R3, R48, 0x40 ;  /* 0x0000004030037836 */ /* 0x000fea0000000000 */
[----:B------:R-:W-:Y:S04]  /*6630*/  SHF.R.U32.HI R3, RZ, 0x15, R3 ;  /* 0x00000015ff037819 */ /* 0x000fe80000011603 */
[----:B------:R-:W-:Y:S11]  /*6640*/  LOP3.LUT P0, RZ, R3, 0x3, R96, 0x48, !PT ;  /* 0x0000000303ff7812 */ /* 0x000ff60007804860 */
[----:B------:R-:W-:Y:S02]  /*6650*/  @!UPT UIADD3 URZ, UPT, UPT, URZ, URZ, URZ ;  /* 0x000000fffffff290 */ /* 0x000fe4000fffe0ff */
[----:B------:R-:W-:Y:S05]  /*6660*/  @!P0 BRA `(.L_x_102) ;  /* 0x0000000000408947 */ /* 0x000fea0003800000 */
[----:B------:R-:W2:Y:S01]  /*6670*/  LDCU.64 UR8, c[0x4][0x70] ;  /* 0x01000e00ff0877ac */ /* 0x000ea20008000a00 */
[----:B------:R-:W-:Y:S01]  /*6680*/  MOV R3, 0x0 ;  /* 0x0000000000037802 */ /* 0x000fe20000000f00 */
[----:B------:R-:W-:Y:S02]  /*6690*/  HFMA2 R12, -RZ, RZ, 0, 5.9604644775390625e-08 ;  /* 0x00000001ff0c7431 */ /* 0x000fe400000001ff */
[----:B------:R-:W-:Y:S02]  /*66a0*/  IMAD.MOV.U32 R8, RZ, RZ, 0x192 ;  /* 0x00000192ff087424 */ /* 0x000fe400078e00ff */
[----:B------:R-:W-:Y:S01]  /*66b0*/  IMAD.MOV.U32 R13, RZ, RZ, RZ ;  /* 0x000000ffff0d7224 */ /* 0x000fe200078e00ff */
[----:B------:R-:W3:Y:S01]  /*66c0*/  LDCU.64 UR6, c[0x4][0x78] ;  /* 0x01000f00ff0677ac */ /* 0x000ee20008000a00 */
[----:B------:R-:W1:Y:S01]  /*66d0*/  LDC.64 R2, c[0x4][R3] ;  /* 0x0100000003027b82 */ /* 0x000e620000000a00 */
[----:B------:R-:W5:Y:S01]  /*66e0*/  LDCU.64 UR4, c[0x4][0x10] ;  /* 0x01000200ff0477ac */ /* 0x000f620008000a00 */
[----:B--2---:R-:W-:Y:S01]  /*66f0*/  MOV R5, UR9 ;  /* 0x0000000900057c02 */ /* 0x004fe20008000f00 */
[----:B------:R-:W-:Y:S01]  /*6700*/  IMAD.U32 R4, RZ, RZ, UR8 ;  /* 0x00000008ff047e24 */ /* 0x000fe2000f8e00ff */
[----:B---3--:R-:W-:Y:S01]  /*6710*/  MOV R7, UR7 ;  /* 0x0000000700077c02 */ /* 0x008fe20008000f00 */
[----:B------:R-:W-:Y:S01]  /*6720*/  IMAD.U32 R6, RZ, RZ, UR6 ;  /* 0x00000006ff067e24 */ /* 0x000fe2000f8e00ff */
[----:B-----5:R-:W-:Y:S01]  /*6730*/  MOV R11, UR5 ;  /* 0x00000005000b7c02 */ /* 0x020fe20008000f00 */
[----:B------:R-:W-:Y:S02]  /*6740*/  IMAD.U32 R10, RZ, RZ, UR4 ;  /* 0x00000004ff0a7e24 */ /* 0x000fe4000f8e00ff */
[----:B------:R-:W-:Y:S07]  /*6750*/  LEPC R20, `(.L_x_102) ;  /* 0x000000001014794e */ /* 0x000fee0000000000 */
[----:B-1--4-:R-:W-:Y:S05]  /*6760*/  CALL.ABS.NOINC R2 ;  /* 0x0000000002007343 */ /* 0x012fea0003c00000 */
.L_x_102:
[----:B------:R-:W-:Y:S01]  /*6770*/  ISETP.NE.AND P0, PT, R105, RZ, PT ;  /* 0x000000ff6900720c */ /* 0x000fe20003f05270 */
[----:B------:R-:W-:Y:S05]  /*6780*/  WARPSYNC.ALL ;  /* 0x0000000000007948 */ /* 0x000fea0003800000 */
[----:B------:R-:W-:Y:S01]  /*6790*/  IMAD.SHL.U32 R80, R57, 0x100, RZ ;  /* 0x0000010039507824 */ /* 0x000fe200078e00ff */
[----:B------:R-:W-:Y:S01]  /*67a0*/  R2UR UR4, R48 ;  /* 0x00000000300472ca */ /* 0x000fe200000e0000 */
[----:B------:R-:W-:Y:S01]  /*67b0*/  IMAD.SHL.U32 R74, R59, 0x100, RZ ;  /* 0x000001003b4a7824 */ /* 0x000fe200078e00ff */
[C---:B------:R-:W-:Y:S01]  /*67c0*/  SHF.L.U32 R51, R56.reuse, 0x10, RZ ;  /* 0x0000001038337819 */ /* 0x040fe200000006ff */
[----:B-1--4-:R-:W-:Y:S01]  /*67d0*/  IMAD.SHL.U32 R68, R61, 0x100, RZ ;  /* 0x000001003d447824 */ /* 0x012fe200078e00ff */
[C---:B------:R-:W-:Y:S01]  /*67e0*/  PRMT R49, R56.reuse, 0x8880, RZ ;  /* 0x0000888038317816 */ /* 0x040fe200000000ff */
[----:B------:R-:W-:Y:S01]  /*67f0*/  BSSY.RECONVERGENT B0, `(.L_x_103) ;  /* 0x000009e000007945 */ /* 0x000fe20003800200 */
[----:B------:R-:W-:Y:S02]  /*6800*/  SHF.L.U32 R53, R56, 0x8, RZ ;  /* 0x0000000838357819 */ /* 0x000fe400000006ff */
[----:B------:R-:W-:Y:S02]  /*6810*/  SHF.R.S32.HI R51, RZ, 0x18, R51 ;  /* 0x00000018ff337819 */ /* 0x000fe40000011433 */
[C---:B------:R-:W-:Y:S02]  /*6820*/  PRMT R82, R57.reuse, 0x8880, RZ ;  /* 0x0000888039527816 */ /* 0x040fe400000000ff */
[----:B------:R-:W-:Y:S01]  /*6830*/  SHF.R.S32.HI R53, RZ, 0x18, R53 ;  /* 0x00000018ff357819 */ /* 0x000fe20000011435 */
[----:B------:R-:W-:Y:S01]  /*6840*/  LDTM.16dp32bit_t0_t15.x32 R4, tmem[UR4+0x40] ;  /* 0x00004004000479ee */ /* 0x000fe20008a80000 */
[----:B------:R-:W1:Y:S01]  /*6850*/  LDTM.16dp32bit_t16_t31.x32 R4, tmem[UR4+0x60] ;  /* 0x00006004000479ee */ /* 0x000e620008aa0000 */
[----:B------:R-:W-:Y:S01]  /*6860*/  NOP ;  /* 0x0000000000007918 */ /* 0x000fe20000000000 */
[----:B------:R-:W-:Y:S02]  /*6870*/  R2UR UR5, R108 ;  /* 0x000000006c0572ca */ /* 0x000fe400000e0000 */
[----:B------:R-:W-:Y:S02]  /*6880*/  SHF.R.S32.HI R52, RZ, 0x18, R56 ;  /* 0x00000018ff347819 */ /* 0x000fe40000011438 */
[----:B------:R-:W-:Y:S02]  /*6890*/  SHF.L.U32 R81, R57, 0x10, RZ ;  /* 0x0000001039517819 */ /* 0x000fe400000006ff */
[C---:B------:R-:W-:Y:S02]  /*68a0*/  PRMT R79, R58.reuse, 0x8880, RZ ;  /* 0x000088803a4f7816 */ /* 0x040fe400000000ff */
[----:B------:R-:W-:Y:S02]  /*68b0*/  SHF.R.S32.HI R54, RZ, 0x18, R57 ;  /* 0x00000018ff367819 */ /* 0x000fe40000011439 */
[----:B------:R-:W-:Y:S02]  /*68c0*/  SHF.L.U32 R78, R58, 0x10, RZ ;  /* 0x000000103a4e7819 */ /* 0x000fe400000006ff */
[C---:B------:R-:W-:Y:S01]  /*68d0*/  PRMT R76, R59.reuse, 0x8880, RZ ;  /* 0x000088803b4c7816 */ /* 0x040fe200000000ff */
[----:B------:R-:W-:Y:S01]  /*68e0*/  UIADD3 UR5, UPT, UPT, UR5, 0xc0, URZ ;  /* 0x000000c005057890 */ /* 0x000fe2000fffe0ff */
[----:B------:R-:W-:Y:S02]  /*68f0*/  SHF.R.S32.HI R55, RZ, 0x18, R58 ;  /* 0x00000018ff377819 */ /* 0x000fe4000001143a */
[----:B------:R-:W-:Y:S01]  /*6900*/  SHF.L.U32 R75, R59, 0x10, RZ ;  /* 0x000000103b4b7819 */ /* 0x000fe200000006ff */
[----:B------:R-:W-:Y:S01]  /*6910*/  UPRMT UR5, UR37, 0x654, UR5 ;  /* 0x0000065425057896 */ /* 0x000fe20008000005 */
[C---:B------:R-:W-:Y:S02]  /*6920*/  PRMT R73, R60.reuse, 0x8880, RZ ;  /* 0x000088803c497816 */ /* 0x040fe400000000ff */
[----:B------:R-:W-:Y:S01]  /*6930*/  SHF.R.S32.HI R56, RZ, 0x18, R59 ;  /* 0x00000018ff387819 */ /* 0x000fe2000001143b */
[C---:B-1----:R-:W-:Y:S01]  /*6940*/  IMAD R4, R47.reuse, R4, RZ ;  /* 0x000000042f047224 */ /* 0x042fe200078e02ff */
[----:B------:R-:W-:Y:S01]  /*6950*/  SHF.L.U32 R72, R60, 0x10, RZ ;  /* 0x000000103c487819 */ /* 0x000fe200000006ff */
[----:B------:R-:W-:Y:S01]  /*6960*/  IMAD R5, R47, R5, RZ ;  /* 0x000000052f057224 */ /* 0x000fe200078e02ff */
[----:B------:R-:W-:Y:S01]  /*6970*/  PRMT R70, R61, 0x8880, RZ ;  /* 0x000088803d467816 */ /* 0x000fe200000000ff */
[----:B------:R-:W-:Y:S01]  /*6980*/  IMAD R6, R47, R6, RZ ;  /* 0x000000062f067224 */ /* 0x000fe200078e02ff */
[----:B------:R-:W-:Y:S01]  /*6990*/  SYNCS.ARRIVE.TRANS64.RED.A1T0 RZ, [UR5], RZ ;  /* 0x000000ffffff79a7 */ /* 0x000fe20008100405 */
[----:B------:R-:W-:Y:S01]  /*69a0*/  IMAD R4, R49, R50, R4 ;  /* 0x0000003231047224 */ /* 0x000fe200078e0204 */
[----:B------:R-:W-:Y:S01]  /*69b0*/  MOV R49, R82 ;  /* 0x0000005200317202 */ /* 0x000fe20000000f00 */
[----:B------:R-:W-:Y:S01]  /*69c0*/  IMAD R7, R47, R7, RZ ;  /* 0x000000072f077224 */ /* 0x000fe200078e02ff */
[----:B------:R-:W-:Y:S01]  /*69d0*/  SHF.R.S32.HI R57, RZ, 0x18, R60 ;  /* 0x00000018ff397819 */ /* 0x000fe2000001143c */
[-C--:B------:R-:W-:Y:S01]  /*69e0*/  IMAD R5, R51, R50.reuse, R5 ;  /* 0x0000003233057224 */ /* 0x080fe200078e0205 */
[----:B------:R-:W-:Y:S01]  /*69f0*/  SHF.R.S32.HI R51, RZ, 0x18, R81 ;  /* 0x00000018ff337819 */ /* 0x000fe20000011451 */
[----:B------:R-:W-:Y:S01]  /*6a00*/  IMAD R6, R53, R50, R6 ;  /* 0x0000003235067224 */ /* 0x000fe200078e0206 */
[----:B------:R-:W-:Y:S01]  /*6a10*/  SHF.R.S32.HI R53, RZ, 0x18, R80 ;  /* 0x00000018ff357819 */ /* 0x000fe20000011450 */
[----:B------:R-:W-:Y:S01]  /*6a20*/  IMAD R8, R47, R8, RZ ;  /* 0x000000082f087224 */ /* 0x000fe200078e02ff */
[----:B------:R-:W-:Y:S01]  /*6a30*/  SHF.L.U32 R69, R61, 0x10, RZ ;  /* 0x000000103d457819 */ /* 0x000fe200000006ff */
[----:B------:R-:W-:Y:S01]  /*6a40*/  IMAD R7, R52, R50, R7 ;  /* 0x0000003234077224 */ /* 0x000fe200078e0207 */
[----:B------:R-:W-:Y:S01]  /*6a50*/  SHF.R.S32.HI R52, RZ, 0x18, R75 ;  /* 0x00000018ff347819 */ /* 0x000fe2000001144b */
[C---:B------:R-:W-:Y:S01]  /*6a60*/  IMAD R9, R47.reuse, R9, RZ ;  /* 0x000000092f097224 */ /* 0x040fe200078e02ff */
[----:B------:R-:W-:Y:S01]  /*6a70*/  PRMT R67, R62, 0x8880, RZ ;  /* 0x000088803e437816 */ /* 0x000fe200000000ff */
[----:B------:R-:W-:Y:S01]  /*6a80*/  IMAD R10, R47, R10, RZ ;  /* 0x0000000a2f0a7224 */ /* 0x000fe200078e02ff */
[----:B------:R-:W-:Y:S01]  /*6a90*/  I2IP.S8.S32.SAT R108, R7, R6, RZ ;  /* 0x00000006076c7239 */ /* 0x000fe200000014ff */
[----:B------:R-:W-:Y:S01]  /*6aa0*/  IMAD R8, R49, R50, R8 ;  /* 0x0000003231087224 */ /* 0x000fe200078e0208 */
[----:B------:R-:W-:Y:S01]  /*6ab0*/  MOV R49, R79 ;  /* 0x0000004f00317202 */ /* 0x000fe20000000f00 */
[----:B------:R-:W-:Y:S01]  /*6ac0*/  IMAD R11, R47, R11, RZ ;  /* 0x0000000b2f0b7224 */ /* 0x000fe200078e02ff */
[----:B------:R-:W-:Y:S01]  /*6ad0*/  I2IP.S8.S32.SAT R108, R5, R4, R108 ;  /* 0x00000004056c7239 */ /* 0x000fe2000000146c */
[-C--:B------:R-:W-:Y:S01]  /*6ae0*/  IMAD R9, R51, R50.reuse, R9 ;  /* 0x0000003233097224 */ /* 0x080fe200078e0209 */
[----:B------:R-:W-:Y:S01]  /*6af0*/  SHF.R.S32.HI R51, RZ, 0x18, R78 ;  /* 0x00000018ff337819 */ /* 0x000fe2000001144e */
[----:B------:R-:W-:Y:S01]  /*6b00*/  IMAD R10, R53, R50, R10 ;  /* 0x00000032350a7224 */ /* 0x000fe200078e020a */
[----:B------:R-:W-:Y:S01]  /*6b10*/  SHF.R.S32.HI R53, RZ, 0x18, R74 ;  /* 0x00000018ff357819 */ /* 0x000fe2000001144a */
[C---:B------:R-:W-:Y:S01]  /*6b20*/  IMAD R12, R47.reuse, R12, RZ ;  /* 0x0000000c2f0c7224 */ /* 0x040fe200078e02ff */
[----:B------:R-:W-:Y:S01]  /*6b30*/  SHF.L.U32 R77, R58, 0x8, RZ ;  /* 0x000000083a4d7819 */ /* 0x000fe200000006ff */
[-C--:B------:R-:W-:Y:S01]  /*6b40*/  IMAD R11, R54, R50.reuse, R11 ;  /* 0x00000032360b7224 */ /* 0x080fe200078e020b */
[----:B------:R-:W-:Y:S01]  /*6b50*/  SHF.R.S32.HI R58, RZ, 0x18, R61 ;  /* 0x00000018ff3a7819 */ /* 0x000fe2000001143d */
[----:B------:R-:W-:Y:S01]  /*6b60*/  IMAD R13, R47, R13, RZ ;  /* 0x0000000d2f0d7224 */ /* 0x000fe200078e02ff */
[----:B------:R-:W-:Y:S01]  /*6b70*/  SHF.L.U32 R66, R62, 0x10, RZ ;  /* 0x000000103e427819 */ /* 0x000fe200000006ff */
[----:B------:R-:W-:Y:S01]  /*6b80*/  IMAD R12, R49, R50, R12 ;  /* 0x00000032310c7224 */ /* 0x000fe200078e020c */
[----:B------:R-:W-:Y:S01]  /*6b90*/  SHF.R.S32.HI R49, RZ, 0x18, R77 ;  /* 0x00000018ff317819 */ /* 0x000fe2000001144d */
[----:B------:R-:W-:Y:S01]  /*6ba0*/  IMAD R14, R47, R14, RZ ;  /* 0x0000000e2f0e7224 */ /* 0x000fe200078e02ff */
[----:B------:R-:W-:Y:S01]  /*6bb0*/  I2IP.S8.S32.SAT R109, R11, R10, RZ ;  /* 0x0000000a0b6d7239 */ /* 0x000fe200000014ff */
[----:B------:R-:W-:Y:S01]  /*6bc0*/  IMAD R15, R47, R15, RZ ;  /* 0x0000000f2f0f7224 */ /* 0x000fe200078e02ff */
[----:B------:R-:W-:Y:S01]  /*6bd0*/  PRMT R64, R63, 0x8880, RZ ;  /* 0x000088803f407816 */ /* 0x000fe200000000ff */
[----:B------:R-:W-:Y:S01]  /*6be0*/  IMAD R13, R51, R50, R13 ;  /* 0x00000032330d7224 */ /* 0x000fe200078e020d */
[----:B------:R-:W-:Y:S01]  /*6bf0*/  MOV R51, R76 ;  /* 0x0000004c00337202 */ /* 0x000fe20000000f00 */
[----:B------:R-:W-:Y:S01]  /*6c00*/  IMAD R16, R47, R16, RZ ;  /* 0x000000102f107224 */ /* 0x000fe200078e02ff */
[----:B------:R-:W-:Y:S01]  /*6c10*/  I2IP.S8.S32.SAT R109, R9, R8, R109 ;  /* 0x00000008096d7239 */ /* 0x000fe2000000146d */
[-C--:B------:R-:W-:Y:S01]  /*6c20*/  IMAD R14, R49, R50.reuse, R14 ;  /* 0x00000032310e7224 */ /* 0x080fe200078e020e */
[----:B------:R-:W-:Y:S01]  /*6c30*/  SHF.R.S32.HI R59, RZ, 0x18, R62 ;  /* 0x00000018ff3b7819 */ /* 0x000fe2000001143e */
[----:B------:R-:W-:Y:S01]  /*6c40*/  IMAD R17, R47, R17, RZ ;  /* 0x000000112f117224 */ /* 0x000fe200078e02ff */
[----:B------:R-:W-:Y:S01]  /*6c50*/  SHF.L.U32 R71, R60, 0x8, RZ ;  /* 0x000000083c477819 */ /* 0x000fe200000006ff */
[----:B------:R-:W-:Y:S01]  /*6c60*/  IMAD R15, R55, R50, R15 ;  /* 0x00000032370f7224 */ /* 0x000fe200078e020f */
[----:B------:R-:W-:Y:S01]  /*6c70*/  SHF.R.S32.HI R60, RZ, 0x18, R63 ;  /* 0x00000018ff3c7819 */ /* 0x000fe2000001143f */
[----:B------:R-:W-:Y:S01]  /*6c80*/  IMAD R18, R47, R18, RZ ;  /* 0x000000122f127224 */ /* 0x000fe200078e02ff */
[----:B------:R-:W-:Y:S01]  /*6c90*/  SHF.L.U32 R65, R62, 0x8, RZ ;  /* 0x000000083e417819 */ /* 0x000fe200000006ff */
[----:B------:R-:W-:Y:S01]  /*6ca0*/  IMAD R16, R51, R50, R16 ;  /* 0x0000003233107224 */ /* 0x000fe200078e0210 */
[----:B------:R-:W-:Y:S01]  /*6cb0*/  I2IP.S8.S32.SAT R110, R15, R14, RZ ;  /* 0x0000000e0f6e7239 */ /* 0x000fe200000014ff */
[----:B------:R-:W-:Y:S01]  /*6cc0*/  IMAD R19, R47, R19, RZ ;  /* 0x000000132f137224 */ /* 0x000fe200078e02ff */
[----:B------:R-:W-:Y:S01]  /*6cd0*/  SHF.R.S32.HI R51, RZ, 0x18, R72 ;  /* 0x00000018ff337819 */ /* 0x000fe20000011448 */
[----:B------:R-:W-:Y:S01]  /*6ce0*/  IMAD R17, R52, R50, R17 ;  /* 0x0000003234117224 */ /* 0x000fe200078e0211 */
[----:B------:R-:W-:Y:S01]  /*6cf0*/  I2IP.S8.S32.SAT R110, R13, R12, R110 ;  /* 0x0000000c0d6e7239 */ /* 0x000fe2000000146e */
[----:B------:R-:W-:Y:S01]  /*6d00*/  IMAD R0, R47, R20, RZ ;  /* 0x000000142f007224 */ /* 0x000fe200078e02ff */
[----:B------:R-:W-:Y:S01]  /*6d10*/  SHF.R.S32.HI R52, RZ, 0x18, R71 ;  /* 0x00000018ff347819 */ /* 0x000fe20000011447 */
[-C--:B------:R-:W-:Y:S01]  /*6d20*/  IMAD R18, R53, R50.reuse, R18 ;  /* 0x0000003235127224 */ /* 0x080fe200078e0212 */
[----:B------:R-:W-:Y:S01]  /*6d30*/  SHF.R.S32.HI R53, RZ, 0x18, R68 ;  /* 0x00000018ff357819 */ /* 0x000fe20000011444 */
[----:B------:R-:W-:Y:S01]  /*6d40*/  IMAD.MOV.U32 R49, RZ, RZ, R73 ;  /* 0x000000ffff317224 */ /* 0x000fe200078e0049 */
[----:B------:R-:W-:Y:S01]  /*6d50*/  SHF.L.U32 R62, R63, 0x10, RZ ;  /* 0x000000103f3e7819 */ /* 0x000fe200000006ff */
[C---:B------:R-:W-:Y:S02]  /*6d60*/  IMAD R2, R47.reuse, R21, RZ ;  /* 0x000000152f027224 */ /* 0x040fe400078e02ff */
[----:B------:R-:W-:Y:S02]  /*6d70*/  IMAD R19, R56, R50, R19 ;  /* 0x0000003238137224 */ /* 0x000fe400078e0213 */
[----:B------:R-:W-:Y:S02]  /*6d80*/  IMAD R3, R47, R22, RZ ;  /* 0x000000162f037224 */ /* 0x000fe400078e02ff */
[----:B------:R-:W-:Y:S01]  /*6d90*/  IMAD R0, R49, R50, R0 ;  /* 0x0000003231007224 */ /* 0x000fe200078e0200 */
[----:B------:R-:W-:Y:S01]  /*6da0*/  I2IP.S8.S32.SAT R111, R19, R18, RZ ;  /* 0x00000012136f7239 */ /* 0x000fe200000014ff */
[----:B------:R-:W-:Y:S01]  /*6db0*/  IMAD R23, R47, R23, RZ ;  /* 0x000000172f177224 */ /* 0x000fe200078e02ff */
[----:B------:R-:W-:Y:S01]  /*6dc0*/  MOV R49, R70 ;  /* 0x0000004600317202 */ /* 0x000fe20000000f00 */
[----:B------:R-:W-:Y:S01]  /*6dd0*/  IMAD R2, R51, R50, R2 ;  /* 0x0000003233027224 */ /* 0x000fe200078e0202 */
[----:B------:R-:W-:Y:S01]  /*6de0*/  I2IP.S8.S32.SAT R111, R17, R16, R111 ;  /* 0x00000010116f7239 */ /* 0x000fe2000000146f */
[C---:B------:R-:W-:Y:S01]  /*6df0*/  IMAD R20, R47.reuse, R24, RZ ;  /* 0x000000182f147224 */ /* 0x040fe200078e02ff */
[----:B------:R-:W-:Y:S01]  /*6e00*/  SHF.R.S32.HI R51, RZ, 0x18, R69 ;  /* 0x00000018ff337819 */ /* 0x000fe20000011445 */
[-C--:B------:R-:W-:Y:S01]  /*6e10*/  IMAD R3, R52, R50.reuse, R3 ;  /* 0x0000003234037224 */ /* 0x080fe200078e0203 */
[----:B------:R-:W-:Y:S01]  /*6e20*/  SHF.R.S32.HI R52, RZ, 0x18, R62 ;  /* 0x00000018ff347819 */ /* 0x000fe2000001143e */
[----:B------:R-:W-:Y:S01]  /*6e30*/  IMAD R21, R47, R25, RZ ;  /* 0x000000192f157224 */ /* 0x000fe200078e02ff */
[----:B------:R1:W-:Y:S01]  /*6e40*/  STS.128 [R95+UR49+0x3200], R108 ;  /* 0x0032006c5f007988 */ /* 0x0003e20008000c31 */
[----:B------:R-:W-:Y:S02]  /*6e50*/  IMAD R23, R57, R50, R23 ;  /* 0x0000003239177224 */ /* 0x000fe400078e0217 */
[----:B------:R-:W-:Y:S02]  /*6e60*/  IMAD R22, R47, R26, RZ ;  /* 0x0000001a2f167224 */ /* 0x000fe400078e02ff */
[-C--:B------:R-:W-:Y:S01]  /*6e70*/  IMAD R20, R49, R50.reuse, R20 ;  /* 0x0000003231147224 */ /* 0x080fe200078e0214 */
[----:B------:R-:W-:Y:S01]  /*6e80*/  I2IP.S8.S32.SAT R113, R23, R3, RZ ;  /* 0x0000000317717239 */ /* 0x000fe200000014ff */
[----:B------:R-:W-:Y:S01]  /*6e90*/  IMAD R27, R47, R27, RZ ;  /* 0x0000001b2f1b7224 */ /* 0x000fe200078e02ff */
[----:B------:R-:W-:Y:S01]  /*6ea0*/  MOV R49, R67 ;  /* 0x0000004300317202 */ /* 0x000fe20000000f00 */
[----:B------:R-:W-:Y:S01]  /*6eb0*/  IMAD R21, R51, R50, R21 ;  /* 0x0000003233157224 */ /* 0x000fe200078e0215 */
[----:B------:R-:W-:Y:S01]  /*6ec0*/  I2IP.S8.S32.SAT R116, R2, R0, R113 ;  /* 0x0000000002747239 */ /* 0x000fe20000001471 */
[----:B------:R-:W-:Y:S01]  /*6ed0*/  IMAD R24, R47, R28, RZ ;  /* 0x0000001c2f187224 */ /* 0x000fe200078e02ff */
[----:B------:R-:W-:Y:S01]  /*6ee0*/  SHF.R.S32.HI R51, RZ, 0x18, R66 ;  /* 0x00000018ff337819 */ /* 0x000fe20000011442 */
[-C--:B------:R-:W-:Y:S01]  /*6ef0*/  IMAD R22, R53, R50.reuse, R22 ;  /* 0x0000003235167224 */ /* 0x080fe200078e0216 */
[----:B------:R-:W-:Y:S01]  /*6f00*/  IADD3 R113, PT, PT, R44, 0x1, RZ ;  /* 0x000000012c717810 */ /* 0x000fe20007ffe0ff */
[-C--:B------:R-:W-:Y:S02]  /*6f10*/  IMAD R27, R58, R50.reuse, R27 ;  /* 0x000000323a1b7224 */ /* 0x080fe400078e021b */
[----:B------:R-:W-:Y:S02]  /*6f20*/  IMAD R25, R47, R29, RZ ;  /* 0x0000001d2f197224 */ /* 0x000fe400078e02ff */
[----:B------:R-:W-:Y:S01]  /*6f30*/  IMAD R24, R49, R50, R24 ;  /* 0x0000003231187224 */ /* 0x000fe200078e0218 */
[----:B------:R-:W-:Y:S01]  /*6f40*/  SHF.R.S32.HI R49, RZ, 0x18, R65 ;  /* 0x00000018ff317819 */ /* 0x000fe20000011441 */
[----:B------:R-:W-:Y:S01]  /*6f50*/  IMAD R26, R47, R30, RZ ;  /* 0x0000001e2f1a7224 */ /* 0x000fe200078e02ff */
[----:B------:R-:W-:Y:S01]  /*6f60*/  I2IP.S8.S32.SAT R117, R27, R22, RZ ;  /* 0x000000161b757239 */ /* 0x000fe200000014ff */
[----:B------:R-:W-:Y:S02]  /*6f70*/  IMAD.SHL.U32 R61, R63, 0x100, RZ ;  /* 0x000001003f3d7824 */ /* 0x000fe400078e00ff */
[----:B------:R-:W-:Y:S01]  /*6f80*/  IMAD R31, R47, R31, RZ ;  /* 0x0000001f2f1f7224 */ /* 0x000fe200078e02ff */
[----:B------:R-:W-:Y:S01]  /*6f90*/  I2IP.S8.S32.SAT R117, R21, R20, R117 ;  /* 0x0000001415757239 */ /* 0x000fe20000001475 */
[----:B------:R-:W-:Y:S01]  /*6fa0*/  IMAD R25, R51, R50, R25 ;  /* 0x0000003233197224 */ /* 0x000fe200078e0219 */
[----:B------:R-:W-:Y:S01]  /*6fb0*/  MOV R51, R64 ;  /* 0x0000004000337202 */ /* 0x000fe20000000f00 */
[----:B------:R-:W-:Y:S01]  /*6fc0*/  IMAD R28, R47, R32, RZ ;  /* 0x000000202f1c7224 */ /* 0x000fe200078e02ff */
[----:B------:R-:W-:Y:S01]  /*6fd0*/  SHF.R.S32.HI R53, RZ, 0x18, R61 ;  /* 0x00000018ff357819 */ /* 0x000fe2000001143d */
[-C--:B------:R-:W-:Y:S02]  /*6fe0*/  IMAD R26, R49, R50.reuse, R26 ;  /* 0x00000032311a7224 */ /* 0x080fe400078e021a */
[----:B------:R-:W-:Y:S02]  /*6ff0*/  IMAD R29, R47, R33, RZ ;  /* 0x000000212f1d7224 */ /* 0x000fe400078e02ff */
[-C--:B------:R-:W-:Y:S02]  /*7000*/  IMAD R31, R59, R50.reuse, R31 ;  /* 0x000000323b1f7224 */ /* 0x080fe400078e021f */
[----:B------:R-:W-:Y:S02]  /*7010*/  IMAD R28, R51, R50, R28 ;  /* 0x00000032331c7224 */ /* 0x000fe400078e021c */
[----:B------:R-:W-:Y:S01]  /*7020*/  IMAD R30, R47, R34, RZ ;  /* 0x000000222f1e7224 */ /* 0x000fe200078e02ff */
[----:B------:R-:W-:Y:S01]  /*7030*/  I2IP.S8.S32.SAT R114, R31, R26, RZ ;  /* 0x0000001a1f727239 */ /* 0x000fe200000014ff */
[----:B------:R-:W-:Y:S02]  /*7040*/  IMAD R29, R52, R50, R29 ;  /* 0x00000032341d7224 */ /* 0x000fe400078e021d */
[----:B------:R-:W-:Y:S01]  /*7050*/  IMAD R35, R47, R35, RZ ;  /* 0x000000232f237224 */ /* 0x000fe200078e02ff */
[----:B------:R-:W-:Y:S01]  /*7060*/  I2IP.S8.S32.SAT R118, R25, R24, R114 ;  /* 0x0000001819767239 */ /* 0x000fe20000001472 */
[-C--:B------:R-:W-:Y:S02]  /*7070*/  IMAD R30, R53, R50.reuse, R30 ;  /* 0x00000032351e7224 */ /* 0x080fe400078e021e */
[----:B------:R-:W-:Y:S05]  /*7080*/  IMAD R35, R60, R50, R35 ;  /* 0x000000323c237224 */ /* 0x000fea00078e0223 */
[----:B------:R-:W-:Y:S04]  /*7090*/  I2IP.S8.S32.SAT R115, R35, R30, RZ ;  /* 0x0000001e23737239 */ /* 0x000fe800000014ff */
[----:B------:R-:W-:Y:S05]  /*70a0*/  I2IP.S8.S32.SAT R119, R29, R28, R115 ;  /* 0x0000001c1d777239 */ /* 0x000fea0000001473 */
        /* <DEDUP_REMOVED lines=9> */
[----:B------:R-:W-:Y:S02]  /*7140*/  UIADD3 UR8, UP0, UPT, UR52, 0x680, URZ ;  /* 0x0000068034087890 */ /* 0x000fe4000ff1e0ff */
[----:B------:R-:W-:Y:S02]  /*7150*/  UIADD3 UR5, UPT, UPT, UR41, 0x40, URZ ;  /* 0x0000004029057890 */ /* 0x000fe4000fffe0ff */
[----:B------:R-:W-:Y:S02]  /*7160*/  UIADD3 UR4, UPT, UPT, UR49, 0x3200, URZ ;  /* 0x0000320031047890 */ /* 0x000fe4000fffe0ff */
[----:B------:R-:W-:Y:S01]  /*7170*/  UIADD3.X UR9, UPT, UPT, URZ, UR53, URZ, UP0, !UPT ;  /* 0x00000035ff097290 */ /* 0x000fe200087fe4ff */
[----:B------:R-:W-:Y:S01]  /*7180*/  UMOV UR6, UR42 ;  /* 0x0000002a00067c82 */ /* 0x000fe20008000000 */
[----:B------:R-:W-:Y:S07]  /*7190*/  UMOV UR7, UR36 ;  /* 0x0000002400077c82 */ /* 0x000fee0008000000 */
[----:B------:R2:W-:Y:S01]  /*71a0*/  UTMASTG.3D [UR4], [UR8] ;  /* 0x00000004080073b5 */ /* 0x0005e20008010000 */
[----:B------:R0:W-:Y:S01]  /*71b0*/  UTMACMDFLUSH ;  /* 0x00000000000079b7 */ /* 0x0001e20000000000 */
[----:B--2---:R-:W-:Y:S04]  /*71c0*/  DEPBAR.LE SB0, 0x1 ;  /* 0x000080400000791a */ /* 0x004fe80000000000 */
.L_x_104:
[----:B------:R-:W-:Y:S05]  /*71d0*/  BSYNC.RECONVERGENT B0 ;  /* 0x0000000000007941 */ /* 0x000fea0003800200 */
.L_x_103:
[----:B------:R-:W-:Y:S01]  /*71e0*/  BAR.SYNC.DEFER_BLOCKING 0x1, 0x80 ;  /* 0x0042000000007b1d */ /* 0x000fe20000010000 */
[----:B------:R-:W-:Y:S01]  /*71f0*/  ISETP.NE.AND P2, PT, R106, RZ, PT ;  /* 0x000000ff6a00720c */ /* 0x000fe20003f45270 */
[----:B------:R-:W-:Y:S01]  /*7200*/  IMAD.IADD R20, R43, 0x1, R83 ;  /* 0x000000012b147824 */ /* 0x000fe200078e0253 */
[----:B------:R-:W-:Y:S01]  /*7210*/  ISETP.NE.AND P0, PT, R107, 0x2, PT ;  /* 0x000000026b00780c */ /* 0x000fe20003f05270 */
[----:B------:R-:W-:Y:S01]  /*7220*/  IMAD.IADD R21, R45, 0x1, R90 ;  /* 0x000000012d157824 */ /* 0x000fe200078e025a */
[----:B------:R-:W-:Y:S02]  /*7230*/  ISETP.NE.AND P1, PT, R113, 0x4, PT ;  /* 0x000000047100780c */ /* 0x000fe40003f25270 */
[----:B------:R-:W-:Y:S02]  /*7240*/  SEL R0, RZ, 0x1, P0 ;  /* 0x00000001ff007807 */ /* 0x000fe40000000000 */
[----:B------:R-:W-:Y:S02]  /*7250*/  SEL R3, RZ, 0x1, P1 ;  /* 0x00000001ff037807 */ /* 0x000fe40000800000 */
[----:B------:R-:W-:Y:S02]  /*7260*/  LOP3.LUT R101, R101, R0, RZ, 0x3c, !PT ;  /* 0x0000000065657212 */ /* 0x000fe400078e3cff */
[----:B------:R-:W-:Y:S02]  /*7270*/  LOP3.LUT R102, R102, R3, RZ, 0x3c, !PT ;  /* 0x0000000366667212 */ /* 0x000fe400078e3cff */
[----:B------:R-:W-:Y:S02]  /*7280*/  @P2 R2UR UR36, R98 ;  /* 0x00000000622422ca */ /* 0x000fe400000e0000 */
[----:B------:R-:W-:Y:S02]  /*7290*/  SEL R107, R107, RZ, P0 ;  /* 0x000000ff6b6b7207 */ /* 0x000fe40000000000 */
[----:B------:R-:W-:Y:S01]  /*72a0*/  SEL R44, R113, RZ, P1 ;  /* 0x000000ff712c7207 */ /* 0x000fe20000800000 */
[----:B------:R-:W-:Y:S10]  /*72b0*/  @P2 BRA `(.L_x_105) ;  /* 0xffffffd400d82947 */ /* 0x000ff4000383ffff */
[----:B------:R-:W-:Y:S05]  /*72c0*/  EXIT ;  /* 0x000000000000794d */ /* 0x000fea0003800000 */
.L_x_19:
[----:B--2---:R2:W1:Y:S02]  /*72d0*/  SYNCS.PHASECHK.TRANS64.TRYWAIT P0, [R3+URZ+0xf0], R2 ;  /* 0x0000f002030075a7 */ /* 0x00446400080011ff */
[----:B-1----:R-:W-:Y:S05]  /*72e0*/  @!P0 NANOSLEEP.SYNCS 0x989680 ;  /* 0x009896800000895d */ /* 0x002fea0003900000 */
[----:B------:R-:W1:Y:S02]  /*72f0*/  @!P0 SYNCS.PHASECHK.TRANS64 P0, [R3+URZ+0xf0], R2 ;  /* 0x0000f002030085a7 */ /* 0x000e6400080010ff */
[----:B-1----:R-:W-:Y:S05]  /*7300*/  @!P0 BRA `(.L_x_19) ;  /* 0xfffffffc00f08947 */ /* 0x002fea000383ffff */
[----:B------:R-:W-:Y:S05]  /*7310*/  BRA `(.L_x_106) ;  /* 0xffffffa000a87947 */ /* 0x000fea000383ffff */
.L_x_22:
[----:B-1----:R-:W-:-:S07]  /*7320*/  MOV R2, UR33 ;  /* 0x0000002100027c02 */ /* 0x002fce0008000f00 */
.L_x_107:
[----:B-1----:R1:W2:Y:S02]  /*7330*/  SYNCS.PHASECHK.TRANS64.TRYWAIT P0, [R2+URZ+0x28], R5 ;  /* 0x00002805020075a7 */ /* 0x0022a400080011ff */
[----:B--2---:R-:W-:Y:S05]  /*7340*/  @!P0 NANOSLEEP.SYNCS 0x989680 ;  /* 0x009896800000895d */ /* 0x004fea0003900000 */
[----:B------:R-:W2:Y:S02]  /*7350*/  @!P0 SYNCS.PHASECHK.TRANS64 P0, [R2+URZ+0x28], R5 ;  /* 0x00002805020085a7 */ /* 0x000ea400080010ff */
[----:B--2---:R-:W-:Y:S05]  /*7360*/  @!P0 BRA `(.L_x_107) ;  /* 0xfffffffc00f08947 */ /* 0x004fea000383ffff */
[----:B------:R-:W-:Y:S05]  /*7370*/  BRA `(.L_x_21) ;  /* 0xffffffa000f87947 */ /* 0x000fea000383ffff */
.L_x_28:
[----:B-1----:R-:W-:-:S07]  /*7380*/  MOV R2, UR17 ;  /* 0x0000001100027c02 */ /* 0x002fce0008000f00 */
.L_x_108:
[----:B-1----:R1:W2:Y:S02]  /*7390*/  SYNCS.PHASECHK.TRANS64.TRYWAIT P0, [R2+URZ+0x28], R5 ;  /* 0x00002805020075a7 */ /* 0x0022a400080011ff */
[----:B--2---:R-:W-:Y:S05]  /*73a0*/  @!P0 NANOSLEEP.SYNCS 0x989680 ;  /* 0x009896800000895d */ /* 0x004fea0003900000 */
[----:B------:R-:W2:Y:S02]  /*73b0*/  @!P0 SYNCS.PHASECHK.TRANS64 P0, [R2+URZ+0x28], R5 ;  /* 0x00002805020085a7 */ /* 0x000ea400080010ff */
[----:B--2---:R-:W-:Y:S05]  /*73c0*/  @!P0 BRA `(.L_x_108) ;  /* 0xfffffffc00f08947 */ /* 0x004fea000383ffff */
[----:B------:R-:W-:Y:S05]  /*73d0*/  BRA `(.L_x_27) ;  /* 0xffffffa400a07947 */ /* 0x000fea000383ffff */
.L_x_32:
[----:B-1----:R1:W2:Y:S02]  /*73e0*/  SYNCS.PHASECHK.TRANS64.TRYWAIT P0, [R2+URZ+0x80], R3 ;  /* 0x00008003020075a7 */ /* 0x0022a400080011ff */
[----:B--2---:R-:W-:Y:S05]  /*73f0*/  @!P0 NANOSLEEP.SYNCS 0x989680 ;  /* 0x009896800000895d */ /* 0x004fea0003900000 */
[----:B------:R-:W2:Y:S02]  /*7400*/  @!P0 SYNCS.PHASECHK.TRANS64 P0, [R2+URZ+0x80], R3 ;  /* 0x00008003020085a7 */ /* 0x000ea400080010ff */
[----:B--2---:R-:W-:Y:S05]  /*7410*/  @!P0 BRA `(.L_x_32) ;  /* 0xfffffffc00f08947 */ /* 0x004fea000383ffff */
[----:B------:R-:W-:Y:S05]  /*7420*/  BRA `(.L_x_109) ;  /* 0xffffffa800307947 */ /* 0x000fea000383ffff */
.L_x_36:
[----:B----4-:R-:W-:-:S07]  /*7430*/  MOV R0, UR5 ;  /* 0x0000000500007c02 */ /* 0x010fce0008000f00 */
.L_x_110:
[----:B-1----:R1:W2:Y:S02]  /*7440*/  SYNCS.PHASECHK.TRANS64.TRYWAIT P0, [R0+URZ], R3 ;  /* 0x00000003000075a7 */ /* 0x0022a400080011ff */
[----:B--2---:R-:W-:Y:S05]  /*7450*/  @!P0 NANOSLEEP.SYNCS 0x989680 ;  /* 0x009896800000895d */ /* 0x004fea0003900000 */
[----:B------:R-:W2:Y:S02]  /*7460*/  @!P0 SYNCS.PHASECHK.TRANS64 P0, [R0+URZ], R3 ;  /* 0x00000003000085a7 */ /* 0x000ea400080010ff */
[----:B--2---:R-:W-:Y:S05]  /*7470*/  @!P0 BRA `(.L_x_110) ;  /* 0xfffffffc00f08947 */ /* 0x004fea000383ffff */
[----:B------:R-:W-:Y:S05]  /*7480*/  BRA `(.L_x_111) ;  /* 0xffffffac00a07947 */ /* 0x000fea000383ffff */
.L_x_37:
[----:B----4-:R-:W-:-:S07]  /*7490*/  MOV R0, UR5 ;  /* 0x0000000500007c02 */ /* 0x010fce0008000f00 */
.L_x_112:
[----:B-1----:R1:W2:Y:S02]  /*74a0*/  SYNCS.PHASECHK.TRANS64.TRYWAIT P0, [R0+URZ], R3 ;  /* 0x00000003000075a7 */ /* 0x0022a400080011ff */
[----:B--2---:R-:W-:Y:S05]  /*74b0*/  @!P0 NANOSLEEP.SYNCS 0x989680 ;  /* 0x009896800000895d */ /* 0x004fea0003900000 */
[----:B------:R-:W2:Y:S02]  /*74c0*/  @!P0 SYNCS.PHASECHK.TRANS64 P0, [R0+URZ], R3 ;  /* 0x00000003000085a7 */ /* 0x000ea400080010ff */
[----:B--2---:R-:W-:Y:S05]  /*74d0*/  @!P0 BRA `(.L_x_112) ;  /* 0xfffffffc00f08947 */ /* 0x004fea000383ffff */
[----:B------:R-:W-:Y:S05]  /*74e0*/  BRA `(.L_x_113) ;  /* 0xffffffac00ac7947 */ /* 0x000fea000383ffff */
.L_x_38:
[----:B----4-:R-:W-:-:S07]  /*74f0*/  MOV R0, UR5 ;  /* 0x0000000500007c02 */ /* 0x010fce0008000f00 */
.L_x_114:
[----:B-1----:R1:W2:Y:S02]  /*7500*/  SYNCS.PHASECHK.TRANS64.TRYWAIT P0, [R0+URZ], R3 ;  /* 0x00000003000075a7 */ /* 0x0022a400080011ff */
[----:B--2---:R-:W-:Y:S05]  /*7510*/  @!P0 NANOSLEEP.SYNCS 0x989680 ;  /* 0x009896800000895d */ /* 0x004fea0003900000 */
[----:B------:R-:W2:Y:S02]  /*7520*/  @!P0 SYNCS.PHASECHK.TRANS64 P0, [R0+URZ], R3 ;  /* 0x00000003000085a7 */ /* 0x000ea400080010ff */
[----:B--2---:R-:W-:Y:S05]  /*7530*/  @!P0 BRA `(.L_x_114) ;  /* 0xfffffffc00f08947 */ /* 0x004fea000383ffff */
[----:B------:R-:W-:Y:S05]  /*7540*/  BRA `(.L_x_115) ;  /* 0xffffffac00b87947 */ /* 0x000fea000383ffff */
.L_x_39:
[----:B----4-:R-:W-:-:S07]  /*7550*/  MOV R0, UR5 ;  /* 0x0000000500007c02 */ /* 0x010fce0008000f00 */
.L_x_116:
[----:B-1----:R1:W2:Y:S02]  /*7560*/  SYNCS.PHASECHK.TRANS64.TRYWAIT P0, [R0+URZ], R3 ;  /* 0x00000003000075a7 */ /* 0x0022a400080011ff */
[----:B--2---:R-:W-:Y:S05]  /*7570*/  @!P0 NANOSLEEP.SYNCS 0x989680 ;  /* 0x009896800000895d */ /* 0x004fea0003900000 */
[----:B------:R-:W2:Y:S02]  /*7580*/  @!P0 SYNCS.PHASECHK.TRANS64 P0, [R0+URZ], R3 ;  /* 0x00000003000085a7 */ /* 0x000ea400080010ff */
[----:B--2---:R-:W-:Y:S05]  /*7590*/  @!P0 BRA `(.L_x_116) ;  /* 0xfffffffc00f08947 */ /* 0x004fea000383ffff */
[----:B------:R-:W-:Y:S05]  /*75a0*/  BRA `(.L_x_117) ;  /* 0xffffffac00c47947 */ /* 0x000fea000383ffff */
.L_x_42:
[----:B-1----:R1:W2:Y:S02]  /*75b0*/  SYNCS.PHASECHK.TRANS64.TRYWAIT P0, [R0+URZ+0xe0], R5 ;  /* 0x0000e005000075a7 */ /* 0x0022a400080011ff */
[----:B--2---:R-:W-:Y:S05]  /*75c0*/  @!P0 NANOSLEEP.SYNCS 0x989680 ;  /* 0x009896800000895d */ /* 0x004fea0003900000 */
[----:B------:R-:W2:Y:S02]  /*75d0*/  @!P0 SYNCS.PHASECHK.TRANS64 P0, [R0+URZ+0xe0], R5 ;  /* 0x0000e005000085a7 */ /* 0x000ea400080010ff */
[----:B--2---:R-:W-:Y:S05]  /*75e0*/  @!P0 BRA `(.L_x_42) ;  /* 0xfffffffc00f08947 */ /* 0x004fea000383ffff */
[----:B------:R-:W-:Y:S05]  /*75f0*/  BRA `(.L_x_118) ;  /* 0xffffffb000207947 */ /* 0x000fea000383ffff */
.L_x_43:
[----:B------:R-:W-:-:S07]  /*7600*/  MOV R0, UR5 ;  /* 0x0000000500007c02 */ /* 0x000fce0008000f00 */
.L_x_119:
[----:B-1----:R1:W2:Y:S02]  /*7610*/  SYNCS.PHASECHK.TRANS64.TRYWAIT P0, [R0+URZ+0x90], R5 ;  /* 0x00009005000075a7 */ /* 0x0022a400080011ff */
[----:B--2---:R-:W-:Y:S05]  /*7620*/  @!P0 NANOSLEEP.SYNCS 0x989680 ;  /* 0x009896800000895d */ /* 0x004fea0003900000 */
[----:B------:R-:W2:Y:S02]  /*7630*/  @!P0 SYNCS.PHASECHK.TRANS64 P0, [R0+URZ+0x90], R5 ;  /* 0x00009005000085a7 */ /* 0x000ea400080010ff */
[----:B--2---:R-:W-:Y:S05]  /*7640*/  @!P0 BRA `(.L_x_119) ;  /* 0xfffffffc00f08947 */ /* 0x004fea000383ffff */
[----:B------:R-:W-:Y:S05]  /*7650*/  BRA `(.L_x_120) ;  /* 0xffffffb000307947 */ /* 0x000fea000383ffff */
.L_x_44:
[----:B-1----:R1:W2:Y:S02]  /*7660*/  SYNCS.PHASECHK.TRANS64.TRYWAIT P1, [R0+URZ+0x80], R5 ;  /* 0x00008005000075a7 */ /* 0x0022a400080211ff */
[----:B--2---:R-:W-:Y:S05]  /*7670*/  @!P1 NANOSLEEP.SYNCS 0x989680 ;  /* 0x009896800000995d */ /* 0x004fea0003900000 */
[----:B------:R-:W2:Y:S02]  /*7680*/  @!P1 SYNCS.PHASECHK.TRANS64 P1, [R0+URZ+0x80], R5 ;  /* 0x00008005000095a7 */ /* 0x000ea400080210ff */
[----:B--2---:R-:W-:Y:S05]  /*7690*/  @!P1 BRA `(.L_x_44) ;  /* 0xfffffffc00f09947 */ /* 0x004fea000383ffff */
[----:B------:R-:W-:Y:S05]  /*76a0*/  BRA `(.L_x_121) ;  /* 0xffffffb000607947 */ /* 0x000fea000383ffff */
.L_x_47:
[----:B------:R-:W-:-:S07]  /*76b0*/  MOV R0, UR5 ;  /* 0x0000000500007c02 */ /* 0x000fce0008000f00 */
.L_x_122:
[----:B-1----:R1:W2:Y:S02]  /*76c0*/  SYNCS.PHASECHK.TRANS64.TRYWAIT P0, [R0+URZ+0x90], R3 ;  /* 0x00009003000075a7 */ /* 0x0022a400080011ff */
[----:B--2---:R-:W-:Y:S05]  /*76d0*/  @!P0 NANOSLEEP.SYNCS 0x989680 ;  /* 0x009896800000895d */ /* 0x004fea0003900000 */
[----:B------:R-:W2:Y:S02]  /*76e0*/  @!P0 SYNCS.PHASECHK.TRANS64 P0, [R0+URZ+0x90], R3 ;  /* 0x00009003000085a7 */ /* 0x000ea400080010ff */
[----:B--2---:R-:W-:Y:S05]  /*76f0*/  @!P0 BRA `(.L_x_122) ;  /* 0xfffffffc00f08947 */ /* 0x004fea000383ffff */
[----:B------:R-:W-:Y:S05]  /*7700*/  BRA `(.L_x_46) ;  /* 0xffffffb000b47947 */ /* 0x000fea000383ffff */
.L_x_54:
[----:B-1----:R1:W2:Y:S02]  /*7710*/  SYNCS.PHASECHK.TRANS64.TRYWAIT P1, [R0+URZ+0x80], R5 ;  /* 0x00008005000075a7 */ /* 0x0022a400080211ff */
[----:B--2---:R-:W-:Y:S05]  /*7720*/  @!P1 NANOSLEEP.SYNCS 0x989680 ;  /* 0x009896800000995d */ /* 0x004fea0003900000 */
[----:B------:R-:W2:Y:S02]  /*7730*/  @!P1 SYNCS.PHASECHK.TRANS64 P1, [R0+URZ+0x80], R5 ;  /* 0x00008005000095a7 */ /* 0x000ea400080210ff */
[----:B--2---:R-:W-:Y:S05]  /*7740*/  @!P1 BRA `(.L_x_54) ;  /* 0xfffffffc00f09947 */ /* 0x004fea000383ffff */
[----:B------:R-:W-:Y:S05]  /*7750*/  BRA `(.L_x_123) ;  /* 0xffffffb800247947 */ /* 0x000fea000383ffff */
.L_x_55:
[----:B------:R-:W-:-:S07]  /*7760*/  MOV R3, UR7 ;  /* 0x0000000700037c02 */ /* 0x000fce0008000f00 */
.L_x_124:
[----:B-1----:R1:W2:Y:S02]  /*7770*/  SYNCS.PHASECHK.TRANS64.TRYWAIT P0, [R3+URZ+0xc0], R0 ;  /* 0x0000c000030075a7 */ /* 0x0022a400080011ff */
[----:B--2---:R-:W-:Y:S05]  /*7780*/  @!P0 NANOSLEEP.SYNCS 0x989680 ;  /* 0x009896800000895d */ /* 0x004fea0003900000 */
[----:B------:R-:W2:Y:S02]  /*7790*/  @!P0 SYNCS.PHASECHK.TRANS64 P0, [R3+URZ+0xc0], R0 ;  /* 0x0000c000030085a7 */ /* 0x000ea400080010ff */
[----:B--2---:R-:W-:Y:S05]  /*77a0*/  @!P0 BRA `(.L_x_124) ;  /* 0xfffffffc00f08947 */ /* 0x004fea000383ffff */
[----:B------:R-:W-:Y:S05]  /*77b0*/  BRA `(.L_x_125) ;  /* 0xffffffb800747947 */ /* 0x000fea000383ffff */
.L_x_58:
[----:B------:R-:W-:Y:S07]  /*77c0*/  MOV R0, UR6 ;  /* 0x0000000600007c02 */ /* 0x000fee0008000f00 */
.L_x_126:
[----:B-1----:R1:W2:Y:S02]  /*77d0*/  SYNCS.PHASECHK.TRANS64.TRYWAIT P0, [R0+URZ], R3 ;  /* 0x00000003000075a7 */ /* 0x0022a400080011ff */
[----:B--2---:R-:W-:Y:S05]  /*77e0*/  @!P0 NANOSLEEP.SYNCS 0x989680 ;  /* 0x009896800000895d */ /* 0x004fea0003900000 */
[----:B------:R-:W2:Y:S02]  /*77f0*/  @!P0 SYNCS.PHASECHK.TRANS64 P0, [R0+URZ], R3 ;  /* 0x00000003000085a7 */ /* 0x000ea400080010ff */
[----:B--2---:R-:W-:Y:S05]  /*7800*/  @!P0 BRA `(.L_x_126) ;  /* 0xfffffffc00f08947 */ /* 0x004fea000383ffff */
[----:B------:R-:W-:Y:S05]  /*7810*/  BRA `(.L_x_57) ;  /* 0xffffffb800907947 */ /* 0x000fea000383ffff */
.L_x_61:
[----:B------:R-:W-:-:S07]  /*7820*/  MOV R0, UR6 ;  /* 0x0000000600007c02 */ /* 0x000fce0008000f00 */
.L_x_127:
[----:B--2---:R2:W4:Y:S02]  /*7830*/  SYNCS.PHASECHK.TRANS64.TRYWAIT P0, [R0+URZ], R3 ;  /* 0x00000003000075a7 */ /* 0x00452400080011ff */
[----:B----4-:R-:W-:Y:S05]  /*7840*/  @!P0 NANOSLEEP.SYNCS 0x989680 ;  /* 0x009896800000895d */ /* 0x010fea0003900000 */
[----:B------:R-:W4:Y:S02]  /*7850*/  @!P0 SYNCS.PHASECHK.TRANS64 P0, [R0+URZ], R3 ;  /* 0x00000003000085a7 */ /* 0x000f2400080010ff */
[----:B----4-:R-:W-:Y:S05]  /*7860*/  @!P0 BRA `(.L_x_127) ;  /* 0xfffffffc00f08947 */ /* 0x010fea000383ffff */
[----:B------:R-:W-:Y:S05]  /*7870*/  BRA `(.L_x_128) ;  /* 0xffffffbc006c7947 */ /* 0x000fea000383ffff */
.L_x_62:
[----:B------:R-:W-:-:S07]  /*7880*/  MOV R0, UR6 ;  /* 0x0000000600007c02 */ /* 0x000fce0008000f00 */
.L_x_129:
[----:B-1----:R1:W2:Y:S02]  /*7890*/  SYNCS.PHASECHK.TRANS64.TRYWAIT P0, [R0+URZ], R3 ;  /* 0x00000003000075a7 */ /* 0x0022a400080011ff */
[----:B--2---:R-:W-:Y:S05]  /*78a0*/  @!P0 NANOSLEEP.SYNCS 0x989680 ;  /* 0x009896800000895d */ /* 0x004fea0003900000 */
[----:B------:R-:W2:Y:S02]  /*78b0*/  @!P0 SYNCS.PHASECHK.TRANS64 P0, [R0+URZ], R3 ;  /* 0x00000003000085a7 */ /* 0x000ea400080010ff */
[----:B--2---:R-:W-:Y:S05]  /*78c0*/  @!P0 BRA `(.L_x_129) ;  /* 0xfffffffc00f08947 */ /* 0x004fea000383ffff */
[----:B------:R-:W-:Y:S05]  /*78d0*/  BRA `(.L_x_130) ;  /* 0xffffffbc00787947 */ /* 0x000fea000383ffff */
.L_x_63:
[----:B------:R-:W-:-:S07]  /*78e0*/  MOV R0, UR6 ;  /* 0x0000000600007c02 */ /* 0x000fce0008000f00 */
.L_x_131:
[----:B-1----:R1:W2:Y:S02]  /*78f0*/  SYNCS.PHASECHK.TRANS64.TRYWAIT P0, [R0+URZ], R3 ;  /* 0x00000003000075a7 */ /* 0x0022a400080011ff */
[----:B--2---:R-:W-:Y:S05]  /*7900*/  @!P0 NANOSLEEP.SYNCS 0x989680 ;  /* 0x009896800000895d */ /* 0x004fea0003900000 */
[----:B------:R-:W2:Y:S02]  /*7910*/  @!P0 SYNCS.PHASECHK.TRANS64 P0, [R0+URZ], R3 ;  /* 0x00000003000085a7 */ /* 0x000ea400080010ff */
[----:B--2---:R-:W-:Y:S05]  /*7920*/  @!P0 BRA `(.L_x_131) ;  /* 0xfffffffc00f08947 */ /* 0x004fea000383ffff */
[----:B------:R-:W-:Y:S05]  /*7930*/  BRA `(.L_x_132) ;  /* 0xffffffbc00847947 */ /* 0x000fea000383ffff */
.L_x_64:
[----:B------:R-:W-:-:S07]  /*7940*/  MOV R0, UR7 ;  /* 0x0000000700007c02 */ /* 0x000fce0008000f00 */
.L_x_133:
[----:B-1----:R1:W2:Y:S02]  /*7950*/  SYNCS.PHASECHK.TRANS64.TRYWAIT P0, [R0+URZ], R3 ;  /* 0x00000003000075a7 */ /* 0x0022a400080011ff */
[----:B--2---:R-:W-:Y:S05]  /*7960*/  @!P0 NANOSLEEP.SYNCS 0x989680 ;  /* 0x009896800000895d */ /* 0x004fea0003900000 */
[----:B------:R-:W2:Y:S02]  /*7970*/  @!P0 SYNCS.PHASECHK.TRANS64 P0, [R0+URZ], R3 ;  /* 0x00000003000085a7 */ /* 0x000ea400080010ff */
[----:B--2---:R-:W-:Y:S05]  /*7980*/  @!P0 BRA `(.L_x_133) ;  /* 0xfffffffc00f08947 */ /* 0x004fea000383ffff */
[----:B------:R-:W-:Y:S05]  /*7990*/  BRA `(.L_x_134) ;  /* 0xffffffbc00907947 */ /* 0x000fea000383ffff */
.L_x_69:
[----:B--2---:R2:W3:Y:S02]  /*79a0*/  SYNCS.PHASECHK.TRANS64.TRYWAIT P0, [R0+URZ+0x80], R3 ;  /* 0x00008003000075a7 */ /* 0x0044e400080011ff */
[----:B---3--:R-:W-:Y:S05]  /*79b0*/  @!P0 NANOSLEEP.SYNCS 0x989680 ;  /* 0x009896800000895d */ /* 0x008fea0003900000 */
[----:B------:R-:W3:Y:S02]  /*79c0*/  @!P0 SYNCS.PHASECHK.TRANS64 P0, [R0+URZ+0x80], R3 ;  /* 0x00008003000085a7 */ /* 0x000ee400080010ff */
[----:B---3--:R-:W-:Y:S05]  /*79d0*/  @!P0 BRA `(.L_x_69) ;  /* 0xfffffffc00f08947 */ /* 0x008fea000383ffff */
[----:B------:R-:W-:Y:S05]  /*79e0*/  BRA `(.L_x_135) ;  /* 0xffffffc000947947 */ /* 0x000fea000383ffff */
.L_x_72:
[----:B------:R-:W-:Y:S07]  /*79f0*/  MOV R0, UR7 ;  /* 0x0000000700007c02 */ /* 0x000fee0008000f00 */
.L_x_136:
[----:B--2---:R2:W3:Y:S02]  /*7a00*/  SYNCS.PHASECHK.TRANS64.TRYWAIT P0, [R0+URZ+0x78], R3 ;  /* 0x00007803000075a7 */ /* 0x0044e400080011ff */
[----:B---3--:R-:W-:Y:S05]  /*7a10*/  @!P0 NANOSLEEP.SYNCS 0x989680 ;  /* 0x009896800000895d */ /* 0x008fea0003900000 */
[----:B------:R-:W3:Y:S02]  /*7a20*/  @!P0 SYNCS.PHASECHK.TRANS64 P0, [R0+URZ+0x78], R3 ;  /* 0x00007803000085a7 */ /* 0x000ee400080010ff */
[----:B---3--:R-:W-:Y:S05]  /*7a30*/  @!P0 BRA `(.L_x_136) ;  /* 0xfffffffc00f08947 */ /* 0x008fea000383ffff */
[----:B------:R-:W-:Y:S05]  /*7a40*/  BRA `(.L_x_71) ;  /* 0xffffffc400747947 */ /* 0x000fea000383ffff */
.L_x_75:
[----:B--2---:R-:W-:Y:S07]  /*7a50*/  MOV R3, UR7 ;  /* 0x0000000700037c02 */ /* 0x004fee0008000f00 */
.L_x_137:
[----:B-1----:R1:W2:Y:S02]  /*7a60*/  SYNCS.PHASECHK.TRANS64.TRYWAIT P0, [R3+URZ+0x60], R12 ;  /* 0x0000600c030075a7 */ /* 0x0022a400080011ff */
[----:B--2---:R-:W-:Y:S05]  /*7a70*/  @!P0 NANOSLEEP.SYNCS 0x989680 ;  /* 0x009896800000895d */ /* 0x004fea0003900000 */
[----:B------:R-:W2:Y:S02]  /*7a80*/  @!P0 SYNCS.PHASECHK.TRANS64 P0, [R3+URZ+0x60], R12 ;  /* 0x0000600c030085a7 */ /* 0x000ea400080010ff */
[----:B--2---:R-:W-:Y:S05]  /*7a90*/  @!P0 BRA `(.L_x_137) ;  /* 0xfffffffc00f08947 */ /* 0x004fea000383ffff */
[----:B------:R-:W-:Y:S05]  /*7aa0*/  BRA `(.L_x_138) ;  /* 0xffffffc400ec7947 */ /* 0x000fea000383ffff */
.L_x_76:
[----:B------:R-:W-:Y:S07]  /*7ab0*/  MOV R3, UR7 ;  /* 0x0000000700037c02 */ /* 0x000fee0008000f00 */
.L_x_139:
[----:B-1----:R1:W2:Y:S02]  /*7ac0*/  SYNCS.PHASECHK.TRANS64.TRYWAIT P0, [R3+URZ+0x68], R12 ;  /* 0x0000680c030075a7 */ /* 0x0022a400080011ff */
[----:B--2---:R-:W-:Y:S05]  /*7ad0*/  @!P0 NANOSLEEP.SYNCS 0x989680 ;  /* 0x009896800000895d */ /* 0x004fea0003900000 */
[----:B------:R-:W2:Y:S02]  /*7ae0*/  @!P0 SYNCS.PHASECHK.TRANS64 P0, [R3+URZ+0x68], R12 ;  /* 0x0000680c030085a7 */ /* 0x000ea400080010ff */
[----:B--2---:R-:W-:Y:S05]  /*7af0*/  @!P0 BRA `(.L_x_139) ;  /* 0xfffffffc00f08947 */ /* 0x004fea000383ffff */
[----:B------:R-:W-:Y:S05]  /*7b00*/  BRA `(.L_x_140) ;  /* 0xffffffc8006c7947 */ /* 0x000fea000383ffff */
.L_x_78:
[----:B------:R-:W-:-:S07]  /*7b10*/  MOV R0, UR7 ;  /* 0x0000000700007c02 */ /* 0x000fce0008000f00 */
.L_x_141:
[----:B-1----:R1:W3:Y:S02]  /*7b20*/  SYNCS.PHASECHK.TRANS64.TRYWAIT P0, [R0+URZ+0x60], R3 ;  /* 0x00006003000075a7 */ /* 0x0022e400080011ff */
[----:B---3--:R-:W-:Y:S05]  /*7b30*/  @!P0 NANOSLEEP.SYNCS 0x989680 ;  /* 0x009896800000895d */ /* 0x008fea0003900000 */
[----:B------:R-:W3:Y:S02]  /*7b40*/  @!P0 SYNCS.PHASECHK.TRANS64 P0, [R0+URZ+0x60], R3 ;  /* 0x00006003000085a7 */ /* 0x000ee400080010ff */
[----:B---3--:R-:W-:Y:S05]  /*7b50*/  @!P0 BRA `(.L_x_141) ;  /* 0xfffffffc00f08947 */ /* 0x008fea000383ffff */
[----:B------:R-:W-:Y:S05]  /*7b60*/  BRA `(.L_x_142) ;  /* 0xffffffc800dc7947 */ /* 0x000fea000383ffff */
.L_x_80:
[----:B--2---:R2:W4:Y:S02]  /*7b70*/  SYNCS.PHASECHK.TRANS64.TRYWAIT P0, [R0+URZ+0x80], R3 ;  /* 0x00008003000075a7 */ /* 0x00452400080011ff */
[----:B----4-:R-:W-:Y:S05]  /*7b80*/  @!P0 NANOSLEEP.SYNCS 0x989680 ;  /* 0x009896800000895d */ /* 0x010fea0003900000 */
[----:B------:R-:W4:Y:S02]  /*7b90*/  @!P0 SYNCS.PHASECHK.TRANS64 P0, [R0+URZ+0x80], R3 ;  /* 0x00008003000085a7 */ /* 0x000f2400080010ff */
[----:B----4-:R-:W-:Y:S05]  /*7ba0*/  @!P0 BRA `(.L_x_80) ;  /* 0xfffffffc00f08947 */ /* 0x010fea000383ffff */
[----:B------:R-:W-:Y:S05]  /*7bb0*/  BRA `(.L_x_143) ;  /* 0xffffffcc00ac7947 */ /* 0x000fea000383ffff */
.L_x_91:
[----:B-1----:R1:W3:Y:S02]  /*7bc0*/  SYNCS.PHASECHK.TRANS64.TRYWAIT P1, [R0+URZ+0x50], R3 ;  /* 0x00005003000075a7 */ /* 0x0022e400080211ff */
[----:B---3--:R-:W-:Y:S05]  /*7bd0*/  @!P1 NANOSLEEP.SYNCS 0x989680 ;  /* 0x009896800000995d */ /* 0x008fea0003900000 */
[----:B------:R-:W3:Y:S02]  /*7be0*/  @!P1 SYNCS.PHASECHK.TRANS64 P1, [R0+URZ+0x50], R3 ;  /* 0x00005003000095a7 */ /* 0x000ee400080210ff */
[----:B---3--:R-:W-:Y:S05]  /*7bf0*/  @!P1 BRA `(.L_x_91) ;  /* 0xfffffffc00f09947 */ /* 0x008fea000383ffff */
[----:B------:R-:W-:Y:S05]  /*7c00*/  BRA `(.L_x_90) ;  /* 0xffffffd800c47947 */ /* 0x000fea000383ffff */
.L_x_93:
[----:B---3--:R3:W4:Y:S02]  /*7c10*/  SYNCS.PHASECHK.TRANS64.TRYWAIT P0, [R108+URZ+0xa0], R7 ;  /* 0x0000a0076c0075a7 */ /* 0x00872400080011ff */
[----:B----4-:R-:W-:Y:S05]  /*7c20*/  @!P0 NANOSLEEP.SYNCS 0x989680 ;  /* 0x009896800000895d */ /* 0x010fea0003900000 */
[----:B------:R-:W4:Y:S02]  /*7c30*/  @!P0 SYNCS.PHASECHK.TRANS64 P0, [R108+URZ+0xa0], R7 ;  /* 0x0000a0076c0085a7 */ /* 0x000f2400080010ff */
[----:B----4-:R-:W-:Y:S05]  /*7c40*/  @!P0 BRA `(.L_x_93) ;  /* 0xfffffffc00f08947 */ /* 0x010fea000383ffff */
[----:B------:R-:W-:Y:S05]  /*7c50*/  BRA `(.L_x_92) ;  /* 0xffffffdc00187947 */ /* 0x000fea000383ffff */
.L_x_101:
[----:B--2---:R2:W3:Y:S02]  /*7c60*/  SYNCS.PHASECHK.TRANS64.TRYWAIT P0, [R75+URZ+0x50], R0 ;  /* 0x000050004b0075a7 */ /* 0x0044e400080011ff */
[----:B---3--:R-:W-:Y:S05]  /*7c70*/  @!P0 NANOSLEEP.SYNCS 0x989680 ;  /* 0x009896800000895d */ /* 0x008fea0003900000 */
[----:B------:R-:W3:Y:S02]  /*7c80*/  @!P0 SYNCS.PHASECHK.TRANS64 P0, [R75+URZ+0x50], R0 ;  /* 0x000050004b0085a7 */ /* 0x000ee400080010ff */
[----:B---3--:R-:W-:Y:S05]  /*7c90*/  @!P0 BRA `(.L_x_101) ;  /* 0xfffffffc00f08947 */ /* 0x008fea000383ffff */
[----:B------:R-:W-:Y:S05]  /*7ca0*/  BRA `(.L_x_100) ;  /* 0xffffffe8000c7947 */ /* 0x000fea000383ffff */
        .weak           $__internal_0_$__cuda_sm10x_tcgen05_guardrail_trap_col_being_dealloced_not_returned_by_alloc
        .type           $__internal_0_$__cuda_sm10x_tcgen05_guardrail_trap_col_being_dealloced_not_returned_by_alloc,@function
        .size           $__internal_0_$__cuda_sm10x_tcgen05_guardrail_trap_col_being_dealloced_not_returned_by_alloc,($__internal_1_$__cuda_sm10x_tcgen05_guardrail_trap_phase_invalid_during_alloc - $__internal_0_$__cuda_sm10x_tcgen05_guardrail_trap_col_being_dealloced_not_returned_by_alloc)
$__internal_0_$__cuda_sm10x_tcgen05_guardrail_trap_col_being_dealloced_not_returned_by_alloc:
[----:B------:R-:W-:Y:S05]  /*7cb0*/  BPT.TRAP 0x1 ;  /* 0x000000040000795c */ /* 0x000fea0000300000 */
[----:B------:R-:W-:-:S04]  /*7cc0*/  HFMA2 R3, -RZ, RZ, 0, 0 ;  /* 0x00000000ff037431 */ /* 0x000fc800000001ff */
[----:B------:R-:W-:Y:S05]  /*7cd0*/  RET.REL.NODEC R2 `(_ZN7cutlass13device_kernelINS_4gemm6kernel13GemmUniversalIN4cute5tupleIJiiiiEEENS1_10collective13CollectiveMmaINS1_35MainloopSm100TmaUmmaWarpSpecializedILi5ELi2ELi4ENS5_IJNS4_1CILi1EEESB_SB_EEEEENS5_IJNSA_ILi64EEENSA_ILi128EEESF_EEEaNS5_IJlSB_lEEEaSH_NS4_8TiledMMAINS4_8MMA_AtomIJNS4_15SM100_MMA_S8_SSIaaiLi64ELi128ELNS4_4UMMA5MajorE0ELSM_0ELNSL_8SaturateE0EEEEEENS4_6LayoutISC_NS5_IJNSA_ILi0EEESR_SR_EEEEENS5_IJNS4_10UnderscoreESU_SU_EEEEENS4_13SM90_TMA_LOADENS4_14ComposedLayoutINS4_7SwizzleILi3ELi4ELi3EEENS4_18smem_ptr_flag_bitsILi8EEENSQ_INS5_IJNSA_ILi8EEESF_EEENS5_IJSF_SB_EEEEEEEvNS4_8identityESX_S17_vS18_EENS_8epilogue10collective18CollectiveEpilogueINS1A_23Sm100TmaWarpSpecializedILi2ELi2ELi32ELb0ELb0EEEJSG_NS5_IJNSQ_ISE_SB_EES1F_EEEaSH_aSH_NS1A_6fusion15FusionCallbacksIS1E_NS1H_17LinearCombinationIaiaiLNS_15FloatRoundStyleE2EEESG_S1G_JEEENS4_5SM1004TMEM4LOAD26SM100_TMEM_LOAD_16dp32b32xESX_NSY_INSZ_ILi2ELi4ELi3EEES12_NSQ_INS5_IJS13_SE_EEENS5_IJSE_SB_EEEEEEENS4_39AutoVectorizingCopyWithAssumedAlignmentILi128EEENS4_14SM90_TMA_STOREES1V_S1X_S1X_EEEvvEEEEvNT_6ParamsE) ;  /* 0xffffff8002c87950 */ /* 0x000fea0003c3ffff */
        .weak           $__internal_1_$__cuda_sm10x_tcgen05_guardrail_trap_phase_invalid_during_alloc
        .type           $__internal_1_$__cuda_sm10x_tcgen05_guardrail_trap_phase_invalid_during_alloc,@function
        .size           $__internal_1_$__cuda_sm10x_tcgen05_guardrail_trap_phase_invalid_during_alloc,($__internal_2_$__cuda_sm10x_tcgen05_guardrail_trap_unallocated_columns_being_dealloced - $__internal_1_$__cuda_sm10x_tcgen05_guardrail_trap_phase_invalid_during_alloc)
$__internal_1_$__cuda_sm10x_tcgen05_guardrail_trap_phase_invalid_during_alloc:
[----:B------:R-:W-:Y:S05]  /*7ce0*/  BPT.TRAP 0x1 ;  /* 0x000000040000795c */ /* 0x000fea0000300000 */
[----:B------:R-:W-:-:S04]  /*7cf0*/  MOV R3, 0x0 ;  /* 0x0000000000037802 */ /* 0x000fc80000000f00 */
[----:B------:R-:W-:Y:S05]  /*7d00*/  RET.REL.NODEC R2 `(_ZN7cutlass13device_kernelINS_4gemm6kernel13GemmUniversalIN4cute5tupleIJiiiiEEENS1_10collective13CollectiveMmaINS1_35MainloopSm100TmaUmmaWarpSpecializedILi5ELi2ELi4ENS5_IJNS4_1CILi1EEESB_SB_EEEEENS5_IJNSA_ILi64EEENSA_ILi128EEESF_EEEaNS5_IJlSB_lEEEaSH_NS4_8TiledMMAINS4_8MMA_AtomIJNS4_15SM100_MMA_S8_SSIaaiLi64ELi128ELNS4_4UMMA5MajorE0ELSM_0ELNSL_8SaturateE0EEEEEENS4_6LayoutISC_NS5_IJNSA_ILi0EEESR_SR_EEEEENS5_IJNS4_10UnderscoreESU_SU_EEEEENS4_13SM90_TMA_LOADENS4_14ComposedLayoutINS4_7SwizzleILi3ELi4ELi3EEENS4_18smem_ptr_flag_bitsILi8EEENSQ_INS5_IJNSA_ILi8EEESF_EEENS5_IJSF_SB_EEEEEEEvNS4_8identityESX_S17_vS18_EENS_8epilogue10collective18CollectiveEpilogueINS1A_23Sm100TmaWarpSpecializedILi2ELi2ELi32ELb0ELb0EEEJSG_NS5_IJNSQ_ISE_SB_EES1F_EEEaSH_aSH_NS1A_6fusion15FusionCallbacksIS1E_NS1H_17LinearCombinationIaiaiLNS_15FloatRoundStyleE2EEESG_S1G_JEEENS4_5SM1004TMEM4LOAD26SM100_TMEM_LOAD_16dp32b32xESX_NSY_INSZ_ILi2ELi4ELi3EEES12_NSQ_INS5_IJS13_SE_EEENS5_IJSE_SB_EEEEEEENS4_39AutoVectorizingCopyWithAssumedAlignmentILi128EEENS4_14SM90_TMA_STOREES1V_S1X_S1X_EEEvvEEEEvNT_6ParamsE) ;  /* 0xffffff8002bc7950 */ /* 0x000fea0003c3ffff */
        .weak           $__internal_2_$__cuda_sm10x_tcgen05_guardrail_trap_unallocated_columns_being_dealloced
        .type           $__internal_2_$__cuda_sm10x_tcgen05_guardrail_trap_unallocated_columns_being_dealloced,@function
        .size           $__internal_2_$__cuda_sm10x_tcgen05_guardrail_trap_unallocated_columns_being_dealloced,(.L_x_145 - $__internal_2_$__cuda_sm10x_tcgen05_guardrail_trap_unallocated_columns_being_dealloced)
$__internal_2_$__cuda_sm10x_tcgen05_guardrail_trap_unallocated_columns_being_dealloced:
[----:B------:R-:W-:Y:S05]  /*7d10*/  BPT.TRAP 0x1 ;  /* 0x000000040000795c */ /* 0x000fea0000300000 */
[----:B------:R-:W-:-:S04]  /*7d20*/  HFMA2 R3, -RZ, RZ, 0, 0 ;  /* 0x00000000ff037431 */ /* 0x000fc800000001ff */
[----:B------:R-:W-:Y:S05]  /*7d30*/  RET.REL.NODEC R2 `(_ZN7cutlass13device_kernelINS_4gemm6kernel13GemmUniversalIN4cute5tupleIJiiiiEEENS1_10collective13CollectiveMmaINS1_35MainloopSm100TmaUmmaWarpSpecializedILi5ELi2ELi4ENS5_IJNS4_1CILi1EEESB_SB_EEEEENS5_IJNSA_ILi64EEENSA_ILi128EEESF_EEEaNS5_IJlSB_lEEEaSH_NS4_8TiledMMAINS4_8MMA_AtomIJNS4_15SM100_MMA_S8_SSIaaiLi64ELi128ELNS4_4UMMA5MajorE0ELSM_0ELNSL_8SaturateE0EEEEEENS4_6LayoutISC_NS5_IJNSA_ILi0EEESR_SR_EEEEENS5_IJNS4_10UnderscoreESU_SU_EEEEENS4_13SM90_TMA_LOADENS4_14ComposedLayoutINS4_7SwizzleILi3ELi4ELi3EEENS4_18smem_ptr_flag_bitsILi8EEENSQ_INS5_IJNSA_ILi8EEESF_EEENS5_IJSF_SB_EEEEEEEvNS4_8identityESX_S17_vS18_EENS_8epilogue10collective18CollectiveEpilogueINS1A_23Sm100TmaWarpSpecializedILi2ELi2ELi32ELb0ELb0EEEJSG_NS5_IJNSQ_ISE_SB_EES1F_EEEaSH_aSH_NS1A_6fusion15FusionCallbacksIS1E_NS1H_17LinearCombinationIaiaiLNS_15FloatRoundStyleE2EEESG_S1G_JEEENS4_5SM1004TMEM4LOAD26SM100_TMEM_LOAD_16dp32b32xESX_NSY_INSZ_ILi2ELi4ELi3EEES12_NSQ_INS5_IJS13_SE_EEENS5_IJSE_SB_EEEEEEENS4_39AutoVectorizingCopyWithAssumedAlignmentILi128EEENS4_14SM90_TMA_STOREES1V_S1X_S1X_EEEvvEEEEvNT_6ParamsE) ;  /* 0xffffff8002b07950 */ /* 0x000fea0003c3ffff */
.L_x_144:
[----:B------:R-:W-:-:S00]  /*7d40*/  BRA `(.L_x_144) ;  /* 0xfffffffc00fc7947 */ /* 0x000fc0000383ffff */
[----:B------:R-:W-:-:S00]  /*7d50*/  NOP ;  /* 0x0000000000007918 */ /* 0x000fc00000000000 */
        /* <DEDUP_REMOVED lines=10> */
.L_x_145:


//--------------------- .nv.global.init           --------------------------
	.section	.nv.global.init,"aw",@progbits
.nv.global.init:
	.type		$str$27,@object
	.size		$str$27,($str$28 - $str$27)
$str$27:
        /*0000*/ 	.byte	0x28, 0x61, 0x64, 0x64, 0x72, 0x65, 0x73, 0x73, 0x20, 0x26, 0x20, 0x6d, 0x61, 0x73, 0x6b, 0x29
        /*0010*/ 	.byte	0x20, 0x3d, 0x3d, 0x20, 0x30, 0x00
	.type		$str$28,@object
	.size		$str$28,($str$26 - $str$28)
$str$28:
        /*0016*/ 	.byte	0x2f, 0x74, 0x6d, 0x70, 0x2f, 0x63, 0x75, 0x74, 0x6c, 0x61, 0x73, 0x73, 0x5f, 0x73, 0x77, 0x65
        /*0026*/ 	.byte	0x65, 0x70, 0x5f, 0x73, 0x72, 0x63, 0x2f, 0x69, 0x6e, 0x63, 0x6c, 0x75, 0x64, 0x65, 0x2f, 0x63
        /*0036*/ 	.byte	0x75, 0x74, 0x65, 0x2f, 0x70, 0x6f, 0x69, 0x6e, 0x74, 0x65, 0x72, 0x5f, 0x66, 0x6c, 0x61, 0x67
        /*0046*/ 	.byte	0x67, 0x65, 0x64, 0x2e, 0x68, 0x70, 0x70, 0x00
	.type		$str$26,@object
	.size		$str$26,($str$25 - $str$26)
$str$26:
        /*004e*/ 	.byte	0x2f, 0x74, 0x6d, 0x70, 0x2f, 0x63, 0x75, 0x74, 0x6c, 0x61, 0x73, 0x73, 0x5f, 0x73, 0x77, 0x65
        /*005e*/ 	.byte	0x65, 0x70, 0x5f, 0x73, 0x72, 0x63, 0x2f, 0x69, 0x6e, 0x63, 0x6c, 0x75, 0x64, 0x65, 0x2f, 0x63
        /*006e*/ 	.byte	0x75, 0x74, 0x65, 0x2f, 0x61, 0x74, 0x6f, 0x6d, 0x2f, 0x63, 0x6f, 0x70, 0x79, 0x5f, 0x74, 0x72
        /*007e*/ 	.byte	0x61, 0x69, 0x74, 0x73, 0x5f, 0x73, 0x6d, 0x31, 0x30, 0x30, 0x2e, 0x68, 0x70, 0x70, 0x00
	.type		$str$25,@object
	.size		$str$25,(__unnamed_1 - $str$25)
$str$25:
        /*008d*/ 	.byte	0x28, 0x28, 0x75, 0x69, 0x6e, 0x74, 0x33, 0x32, 0x5f, 0x74, 0x28, 0x74, 0x68, 0x72, 0x65, 0x61
        /*009d*/ 	.byte	0x64, 0x49, 0x64, 0x78, 0x2e, 0x78, 0x29, 0x20, 0x2f, 0x20, 0x33, 0x32, 0x29, 0x20, 0x25, 0x20
        /*00ad*/ 	.byte	0x34, 0x29, 0x20, 0x3d, 0x3d, 0x20, 0x28, 0x28, 0x28, 0x74, 0x6d, 0x65, 0x6d, 0x5f, 0x61, 0x64
        /*00bd*/ 	.byte	0x64, 0x72, 0x20, 0x3e, 0x3e, 0x20, 0x31, 0x36, 0x29, 0x20, 0x2f, 0x20, 0x33, 0x32, 0x29, 0x20
        /*00cd*/ 	.byte	0x25, 0x20, 0x34, 0x29, 0x00
	.type		__unnamed_1,@object
	.size		__unnamed_1,(__unnamed_2 - __unnamed_1)
__unnamed_1:
        /*00d2*/ 	.byte	0x61, 0x75, 0x74, 0x6f, 0x20, 0x63, 0x75, 0x74, 0x65, 0x3a, 0x3a, 0x61, 0x73, 0x5f, 0x70, 0x6f
        /* <DEDUP_REMOVED lines=24> */
        /*0262*/ 	.byte	0x00
	.type		__unnamed_2,@object
	.size		__unnamed_2,(.L_2 - __unnamed_2)
__unnamed_2:
        /* <DEDUP_REMOVED lines=41> */
.L_2:


//--------------------- .nv.shared._ZN7cutlass13device_kernelINS_4gemm6kernel13GemmUniversalIN4cute5tupleIJiiiiEEENS1_10collective13CollectiveMmaINS1_35MainloopSm100TmaUmmaWarpSpecializedILi5ELi2ELi4ENS5_IJNS4_1CILi1EEESB_SB_EEEEENS5_IJNSA_ILi64EEENSA_ILi128EEESF_EEEaNS5_IJlSB_lEEEaSH_NS4_8TiledMMAINS4_8MMA_AtomIJNS4_15SM100_MMA_S8_SSIaaiLi64ELi128ELNS4_4UMMA5MajorE0ELSM_0ELNSL_8SaturateE0EEEEEENS4_6LayoutISC_NS5_IJNSA_ILi0EEESR_SR_EEEEENS5_IJNS4_10UnderscoreESU_SU_EEEEENS4_13SM90_TMA_LOADENS4_14ComposedLayoutINS4_7SwizzleILi3ELi4ELi3EEENS4_18smem_ptr_flag_bitsILi8EEENSQ_INS5_IJNSA_ILi8EEESF_EEENS5_IJSF_SB_EEEEEEEvNS4_8identityESX_S17_vS18_EENS_8epilogue10collective18CollectiveEpilogueINS1A_23Sm100TmaWarpSpecializedILi2ELi2ELi32ELb0ELb0EEEJSG_NS5_IJNSQ_ISE_SB_EES1F_EEEaSH_aSH_NS1A_6fusion15FusionCallbacksIS1E_NS1H_17LinearCombinationIaiaiLNS_15FloatRoundStyleE2EEESG_S1G_JEEENS4_5SM1004TMEM4LOAD26SM100_TMEM_LOAD_16dp32b32xESX_NSY_INSZ_ILi2ELi4ELi3EEES12_NSQ_INS5_IJS13_SE_EEENS5_IJSE_SB_EEEEEEENS4_39AutoVectorizingCopyWithAssumedAlignmentILi128EEENS4_14SM90_TMA_STOREES1V_S1X_S1X_EEEvvEEEEvNT_6ParamsE --------------------------
	.section	.nv.shared._ZN7cutlass13device_kernelINS_4gemm6kernel13GemmUniversalIN4cute5tupleIJiiiiEEENS1_10collective13CollectiveMmaINS1_35MainloopSm100TmaUmmaWarpSpecializedILi5ELi2ELi4ENS5_IJNS4_1CILi1EEESB_SB_EEEEENS5_IJNSA_ILi64EEENSA_ILi128EEESF_EEEaNS5_IJlSB_lEEEaSH_NS4_8TiledMMAINS4_8MMA_AtomIJNS4_15SM100_MMA_S8_SSIaaiLi64ELi128ELNS4_4UMMA5MajorE0ELSM_0ELNSL_8SaturateE0EEEEEENS4_6LayoutISC_NS5_IJNSA_ILi0EEESR_SR_EEEEENS5_IJNS4_10UnderscoreESU_SU_EEEEENS4_13SM90_TMA_LOADENS4_14ComposedLayoutINS4_7SwizzleILi3ELi4ELi3EEENS4_18smem_ptr_flag_bitsILi8EEENSQ_INS5_IJNSA_ILi8EEESF_EEENS5_IJSF_SB_EEEEEEEvNS4_8identityESX_S17_vS18_EENS_8epilogue10collective18CollectiveEpilogueINS1A_23Sm100TmaWarpSpecializedILi2ELi2ELi32ELb0ELb0EEEJSG_NS5_IJNSQ_ISE_SB_EES1F_EEEaSH_aSH_NS1A_6fusion15FusionCallbacksIS1E_NS1H_17LinearCombinationIaiaiLNS_15FloatRoundStyleE2EEESG_S1G_JEEENS4_5SM1004TMEM4LOAD26SM100_TMEM_LOAD_16dp32b32xESX_NSY_INSZ_ILi2ELi4ELi3EEES12_NSQ_INS5_IJS13_SE_EEENS5_IJSE_SB_EEEEEEENS4_39AutoVectorizingCopyWithAssumedAlignmentILi128EEENS4_14SM90_TMA_STOREES1V_S1X_S1X_EEEvvEEEEvNT_6ParamsE,"aw",@nobits
	.sectionflags	@""
	.align	16
	.zero		1024


//--------------------- .nv.shared.reserved.0     --------------------------
	.section	.nv.shared.reserved.0,"aw",@nobits
	.weak		__nv_reservedSMEM_offset_0_alias
	.size		__nv_reservedSMEM_offset_0_alias, 0, 64
	.other		__nv_reservedSMEM_offset_0_alias,@"STO_CUDA_RESERVED_SHARED STV_DEFAULT"
__nv_reservedSMEM_offset_0_alias:
	.zero		0
.nv.shared.reserved.0:
	.zero		64
	.weak		__nv_reservedSMEM_tcgen05_partition
	.type		__nv_reservedSMEM_tcgen05_partition,@object
	.size		__nv_reservedSMEM_tcgen05_partition,(.L_0 - __nv_reservedSMEM_tcgen05_partition)
__nv_reservedSMEM_tcgen05_partition:
	.zero		32
.L_0:


//--------------------- .nv.global                --------------------------
	.section	.nv.global,"aw",@nobits
.nv.global:
	.type		_ZN40_INTERNAL_becb5a20_4_k_cu_68e29a2d_303724cute1_E,@object
	.size		_ZN40_INTERNAL_becb5a20_4_k_cu_68e29a2d_303724cute1_E,(_ZN40_INTERNAL_becb5a20_4_k_cu_68e29a2d_303724cuda3std3__45__cpo6cbeginE - _ZN40_INTERNAL_becb5a20_4_k_cu_68e29a2d_303724cute1_E)
_ZN40_INTERNAL_becb5a20_4_k_cu_68e29a2d_303724cute1_E:
	.zero		1
	.type		_ZN40_INTERNAL_becb5a20_4_k_cu_68e29a2d_303724cuda3std3__45__cpo6cbeginE,@object
	.size		_ZN40_INTERNAL_becb5a20_4_k_cu_68e29a2d_303724cuda3std3__45__cpo6cbeginE,(_ZN40_INTERNAL_becb5a20_4_k_cu_68e29a2d_303724cuda3std3__48in_placeE - _ZN40_INTERNAL_becb5a20_4_k_cu_68e29a2d_303724cuda3std3__45__cpo6cbeginE)
_ZN40_INTERNAL_becb5a20_4_k_cu_68e29a2d_303724cuda3std3__45__cpo6cbeginE:
	.zero		1
	.type		_ZN40_INTERNAL_becb5a20_4_k_cu_68e29a2d_303724cuda3std3__48in_placeE,@object
	.size		_ZN40_INTERNAL_becb5a20_4_k_cu_68e29a2d_303724cuda3std3__48in_placeE,(_ZN40_INTERNAL_becb5a20_4_k_cu_68e29a2d_303724cuda3std6ranges3__45__cpo9iter_moveE - _ZN40_INTERNAL_becb5a20_4_k_cu_68e29a2d_303724cuda3std3__48in_placeE)
_ZN40_INTERNAL_becb5a20_4_k_cu_68e29a2d_303724cuda3std3__48in_placeE:
	.zero		1
	.type		_ZN40_INTERNAL_becb5a20_4_k_cu_68e29a2d_303724cuda3std6ranges3__45__cpo9iter_moveE,@object
	.size		_ZN40_INTERNAL_becb5a20_4_k_cu_68e29a2d_303724cuda3std6ranges3__45__cpo9iter_moveE,(_ZN40_INTERNAL_becb5a20_4_k_cu_68e29a2d_303724cuda3std3__45__cpo5beginE - _ZN40_INTERNAL_becb5a20_4_k_cu_68e29a2d_303724cuda3std6ranges3__45__cpo9iter_moveE)
_ZN40_INTERNAL_becb5a20_4_k_cu_68e29a2d_303724cuda3std6ranges3__45__cpo9iter_moveE:
	.zero		1
	.type		_ZN40_INTERNAL_becb5a20_4_k_cu_68e29a2d_303724cuda3std3__45__cpo5beginE,@object
	.size		_ZN40_INTERNAL_becb5a20_4_k_cu_68e29a2d_303724cuda3std3__45__cpo5beginE,(_ZN40_INTERNAL_becb5a20_4_k_cu_68e29a2d_303724cuda3std3__442_GLOBAL__N__becb5a20_4_k_cu_68e29a2d_303726ignoreE - _ZN40_INTERNAL_becb5a20_4_k_cu_68e29a2d_303724cuda3std3__45__cpo5beginE)
_ZN40_INTERNAL_becb5a20_4_k_cu_68e29a2d_303724cuda3std3__45__cpo5beginE:
	.zero		1
	.type		_ZN40_INTERNAL_becb5a20_4_k_cu_68e29a2d_303724cuda3std3__442_GLOBAL__N__becb5a20_4_k_cu_68e29a2d_303726ignoreE,@object
	.size		_ZN40_INTERNAL_becb5a20_4_k_cu_68e29a2d_303724cuda3std3__442_GLOBAL__N__becb5a20_4_k_cu_68e29a2d_303726ignoreE,(_ZN40_INTERNAL_becb5a20_4_k_cu_68e29a2d_303724cute7productE - _ZN40_INTERNAL_becb5a20_4_k_cu_68e29a2d_303724cuda3std3__442_GLOBAL__N__becb5a20_4_k_cu_68e29a2d_303726ignoreE)
_ZN40_INTERNAL_becb5a20_4_k_cu_68e29a2d_303724cuda3std3__442_GLOBAL__N__becb5a20_4_k_cu_68e29a2d_303726ignoreE:
	.zero		1
	.type		_ZN40_INTERNAL_becb5a20_4_k_cu_68e29a2d_303724cute7productE,@object
	.size		_ZN40_INTERNAL_becb5a20_4_k_cu_68e29a2d_303724cute7productE,(_ZN40_INTERNAL_becb5a20_4_k_cu_68e29a2d_303724cuda3std3__45__cpo3endE - _ZN40_INTERNAL_becb5a20_4_k_cu_68e29a2d_303724cute7productE)
_ZN40_INTERNAL_becb5a20_4_k_cu_68e29a2d_303724cute7productE:
	.zero		1
	.type		_ZN40_INTERNAL_becb5a20_4_k_cu_68e29a2d_303724cuda3std3__45__cpo3endE,@object
	.size		_ZN40_INTERNAL_becb5a20_4_k_cu_68e29a2d_303724cuda3std3__45__cpo3endE,(_ZN40_INTERNAL_becb5a20_4_k_cu_68e29a2d_303724cuda3std3__419piecewise_constructE - _ZN40_INTERNAL_becb5a20_4_k_cu_68e29a2d_303724cuda3std3__45__cpo3endE)
_ZN40_INTERNAL_becb5a20_4_k_cu_68e29a2d_303724cuda3std3__45__cpo3endE:
	.zero		1
	.type		_ZN40_INTERNAL_becb5a20_4_k_cu_68e29a2d_303724cuda3std3__419piecewise_constructE,@object
	.size		_ZN40_INTERNAL_becb5a20_4_k_cu_68e29a2d_303724cuda3std3__419piecewise_constructE,(_ZN40_INTERNAL_becb5a20_4_k_cu_68e29a2d_303724cuda3std3__45__cpo4cendE - _ZN40_INTERNAL_becb5a20_4_k_cu_68e29a2d_303724cuda3std3__419piecewise_constructE)
_ZN40_INTERNAL_becb5a20_4_k_cu_68e29a2d_303724cuda3std3__419piecewise_constructE:
	.zero		1
	.type		_ZN40_INTERNAL_becb5a20_4_k_cu_68e29a2d_303724cuda3std3__45__cpo4cendE,@object
	.size		_ZN40_INTERNAL_becb5a20_4_k_cu_68e29a2d_303724cuda3std3__45__cpo4cendE,(_ZN40_INTERNAL_becb5a20_4_k_cu_68e29a2d_303724cuda3std6ranges3__45__cpo4swapE - _ZN40_INTERNAL_becb5a20_4_k_cu_68e29a2d_303724cuda3std3__45__cpo4cendE)
_ZN40_INTERNAL_becb5a20_4_k_cu_68e29a2d_303724cuda3std3__45__cpo4cendE:
	.zero		1
	.type		_ZN40_INTERNAL_becb5a20_4_k_cu_68e29a2d_303724cuda3std6ranges3__45__cpo4swapE,@object
	.size		_ZN40_INTERNAL_becb5a20_4_k_cu_68e29a2d_303724cuda3std6ranges3__45__cpo4swapE,(.L_10 - _ZN40_INTERNAL_becb5a20_4_k_cu_68e29a2d_303724cuda3std6ranges3__45__cpo4swapE)
_ZN40_INTERNAL_becb5a20_4_k_cu_68e29a2d_303724cuda3std6ranges3__45__cpo4swapE:
	.zero		1
.L_10:


//--------------------- .nv.constant0._ZN7cutlass13device_kernelINS_4gemm6kernel13GemmUniversalIN4cute5tupleIJiiiiEEENS1_10collective13CollectiveMmaINS1_35MainloopSm100TmaUmmaWarpSpecializedILi5ELi2ELi4ENS5_IJNS4_1CILi1EEESB_SB_EEEEENS5_IJNSA_ILi64EEENSA_ILi128EEESF_EEEaNS5_IJlSB_lEEEaSH_NS4_8TiledMMAINS4_8MMA_AtomIJNS4_15SM100_MMA_S8_SSIaaiLi64ELi128ELNS4_4UMMA5MajorE0ELSM_0ELNSL_8SaturateE0EEEEEENS4_6LayoutISC_NS5_IJNSA_ILi0EEESR_SR_EEEEENS5_IJNS4_10UnderscoreESU_SU_EEEEENS4_13SM90_TMA_LOADENS4_14ComposedLayoutINS4_7SwizzleILi3ELi4ELi3EEENS4_18smem_ptr_flag_bitsILi8EEENSQ_INS5_IJNSA_ILi8EEESF_EEENS5_IJSF_SB_EEEEEEEvNS4_8identityESX_S17_vS18_EENS_8epilogue10collective18CollectiveEpilogueINS1A_23Sm100TmaWarpSpecializedILi2ELi2ELi32ELb0ELb0EEEJSG_NS5_IJNSQ_ISE_SB_EES1F_EEEaSH_aSH_NS1A_6fusion15FusionCallbacksIS1E_NS1H_17LinearCombinationIaiaiLNS_15FloatRoundStyleE2EEESG_S1G_JEEENS4_5SM1004TMEM4LOAD26SM100_TMEM_LOAD_16dp32b32xESX_NSY_INSZ_ILi2ELi4ELi3EEES12_NSQ_INS5_IJS13_SE_EEENS5_IJSE_SB_EEEEEEENS4_39AutoVectorizingCopyWithAssumedAlignmentILi128EEENS4_14SM90_TMA_STOREES1V_S1X_S1X_EEEvvEEEEvNT_6ParamsE --------------------------
	.section	.nv.constant0._ZN7cutlass13device_kernelINS_4gemm6kernel13GemmUniversalIN4cute5tupleIJiiiiEEENS1_10collective13CollectiveMmaINS1_35MainloopSm100TmaUmmaWarpSpecializedILi5ELi2ELi4ENS5_IJNS4_1CILi1EEESB_SB_EEEEENS5_IJNSA_ILi64EEENSA_ILi128EEESF_EEEaNS5_IJlSB_lEEEaSH_NS4_8TiledMMAINS4_8MMA_AtomIJNS4_15SM100_MMA_S8_SSIaaiLi64ELi128ELNS4_4UMMA5MajorE0ELSM_0ELNSL_8SaturateE0EEEEEENS4_6LayoutISC_NS5_IJNSA_ILi0EEESR_SR_EEEEENS5_IJNS4_10UnderscoreESU_SU_EEEEENS4_13SM90_TMA_LOADENS4_14ComposedLayoutINS4_7SwizzleILi3ELi4ELi3EEENS4_18smem_ptr_flag_bitsILi8EEENSQ_INS5_IJNSA_ILi8EEESF_EEENS5_IJSF_SB_EEEEEEEvNS4_8identityESX_S17_vS18_EENS_8epilogue10collective18CollectiveEpilogueINS1A_23Sm100TmaWarpSpecializedILi2ELi2ELi32ELb0ELb0EEEJSG_NS5_IJNSQ_ISE_SB_EES1F_EEEaSH_aSH_NS1A_6fusion15FusionCallbacksIS1E_NS1H_17LinearCombinationIaiaiLNS_15FloatRoundStyleE2EEESG_S1G_JEEENS4_5SM1004TMEM4LOAD26SM100_TMEM_LOAD_16dp32b32xESX_NSY_INSZ_ILi2ELi4ELi3EEES12_NSQ_INS5_IJS13_SE_EEENS5_IJSE_SB_EEEEEEENS4_39AutoVectorizingCopyWithAssumedAlignmentILi128EEENS4_14SM90_TMA_STOREES1V_S1X_S1X_EEEvvEEEEvNT_6ParamsE,"a",@progbits
	.sectionflags	@""
	.align	4
.nv.constant0._ZN7cutlass13device_kernelINS_4gemm6kernel13GemmUniversalIN4cute5tupleIJiiiiEEENS1_10collective13CollectiveMmaINS1_35MainloopSm100TmaUmmaWarpSpecializedILi5ELi2ELi4ENS5_IJNS4_1CILi1EEESB_SB_EEEEENS5_IJNSA_ILi64EEENSA_ILi128EEESF_EEEaNS5_IJlSB_lEEEaSH_NS4_8TiledMMAINS4_8MMA_AtomIJNS4_15SM100_MMA_S8_SSIaaiLi64ELi128ELNS4_4UMMA5MajorE0ELSM_0ELNSL_8SaturateE0EEEEEENS4_6LayoutISC_NS5_IJNSA_ILi0EEESR_SR_EEEEENS5_IJNS4_10UnderscoreESU_SU_EEEEENS4_13SM90_TMA_LOADENS4_14ComposedLayoutINS4_7SwizzleILi3ELi4ELi3EEENS4_18smem_ptr_flag_bitsILi8EEENSQ_INS5_IJNSA_ILi8EEESF_EEENS5_IJSF_SB_EEEEEEEvNS4_8identityESX_S17_vS18_EENS_8epilogue10collective18CollectiveEpilogueINS1A_23Sm100TmaWarpSpecializedILi2ELi2ELi32ELb0ELb0EEEJSG_NS5_IJNSQ_ISE_SB_EES1F_EEEaSH_aSH_NS1A_6fusion15FusionCallbacksIS1E_NS1H_17LinearCombinationIaiaiLNS_15FloatRoundStyleE2EEESG_S1G_JEEENS4_5SM1004TMEM4LOAD26SM100_TMEM_LOAD_16dp32b32xESX_NSY_INSZ_ILi2ELi4ELi3EEES12_NSQ_INS5_IJS13_SE_EEENS5_IJSE_SB_EEEEEEENS4_39AutoVectorizingCopyWithAssumedAlignmentILi128EEENS4_14SM90_TMA_STOREES1V_S1X_S1X_EEEvvEEEEvNT_6ParamsE:
	.zero		2944


//--------------------- SYMBOLS --------------------------

	.type		.nv.reservedSmem.offset0,@object
	.size		.nv.reservedSmem.offset0,0x4
	.type		.nv.reservedSmem.cap,@object
	.size		.nv.reservedSmem.cap,0x4
	.type		__assertfail,@function
